	.target	sm_100a

	.elftype	@"ET_EXEC"


//--------------------- .note.nv.tkinfo           --------------------------
	.section	.note.nv.tkinfo,"",@"SHT_NOTE"
	.sectionflags	@"SHF_NOTE_NV_TKINFO"
	.tkinfo
        /*0018*/ 	.word	0x00000002
        /*0030*/ 	.string	""
        /*0030*/ 	.string	"ptxas"
        /*0030*/ 	.string	"Cuda compilation tools, release 13.0, V13.0.88"
        /*0030*/ 	.string	"Build cuda_13.0.r13.0/compiler.36424714_0"
        /*0030*/ 	.string	"-arch sm_100a -m 64 "



//--------------------- .note.nv.cuinfo           --------------------------
	.section	.note.nv.cuinfo,"",@"SHT_NOTE"
	.sectionflags	@"SHF_NOTE_NV_CUINFO"
        /*0018*/ 	.short	0x0002
        /*001a*/ 	.short	0x0064
        /*001c*/ 	.short	0x0082
	.zero		2


//--------------------- .nv.info                  --------------------------
	.section	.nv.info,"",@"SHT_CUDA_INFO"
	.align	4


	//----- nvinfo : EIATTR_REGCOUNT
	.align		4
        /*0000*/ 	.byte	0x04, 0x2f
        /*0002*/ 	.short	(.L_19 - .L_18)
	.align		4
.L_18:
        /*0004*/ 	.word	index@(_ZN7cutlass13device_kernelINS_4gemm6kernel13GemmUniversalIN4cute5tupleIJiiiiEEENS1_10collective13CollectiveMmaINS1_35MainloopSm100TmaUmmaWarpSpecializedILi4ELi2ELi4ENS5_IJNS4_1CILi2EEENSA_ILi1EEESC_EEEEENS5_IJNSA_ILi64EEENSA_ILi112EEENSA_ILi128EEEEEENS_6half_tENS5_IJlSC_lEEESJ_SK_NS4_8TiledMMAINS4_8MMA_AtomIJNS4_20SM100_MMA_F16BF16_SSISJ_SJ_fLi64ELi112ELNS4_4UMMA5MajorE0ELSP_0ELNSO_7ScaleInE0ELSQ_0EEEEEENS4_6LayoutINS5_IJSC_SC_SC_EEENS5_IJNSA_ILi0EEESV_SV_EEEEENS5_IJNS4_10UnderscoreESY_SY_EEEEENS4_13SM90_TMA_LOADENS4_14ComposedLayoutINS4_7SwizzleILi3ELi4ELi3EEENS4_18smem_ptr_flag_bitsILi16EEENST_INS5_IJNSA_ILi8EEESF_EEENS5_IJSF_SC_EEEEEEEvNS4_8identityENS4_23SM90_TMA_LOAD_MULTICASTES1B_vS1C_EENS_8epilogue10collective18CollectiveEpilogueINS1F_23Sm100TmaWarpSpecializedILi2ELi1ELi56ELb1ELb0EEEJSI_NS5_IJNST_ISF_SC_EENST_ISG_SC_EEEEESJ_SK_SJ_SK_NS1F_6fusion15FusionCallbacksIS1J_NS1N_17LinearCombinationISJ_fSJ_fLNS_15FloatRoundStyleE2EEESI_S1M_JEEENS4_5SM1004TMEM4LOAD26SM100_TMEM_LOAD_16dp256b2xES11_NS12_INS13_ILi1ELi4ELi3EEES16_NST_INS5_IJS17_NSA_ILi16EEEEEENS5_IJS1Y_SC_EEEEEEENS4_17SM75_U32x4_LDSM_NENS4_14SM90_TMA_STOREES22_NS4_17SM90_U32x4_STSM_NENS4_39AutoVectorizingCopyWithAssumedAlignmentILi128EEEEEEvvEEEEvNT_6ParamsE)
        /*0008*/ 	.word	0x0000008c


	//----- nvinfo : EIATTR_FRAME_SIZE
	.align		4
.L_19:
        /*000c*/ 	.byte	0x04, 0x11
        /*000e*/ 	.short	(.L_21 - .L_20)
	.align		4
.L_20:
        /*0010*/ 	.word	index@($__internal_2_$__cuda_sm10x_tcgen05_guardrail_trap_unallocated_columns_being_dealloced)
        /*0014*/ 	.word	0x00000000


	//----- nvinfo : EIATTR_FRAME_SIZE
	.align		4
.L_21:
        /*0018*/ 	.byte	0x04, 0x11
        /*001a*/ 	.short	(.L_23 - .L_22)
	.align		4
.L_22:
        /*001c*/ 	.word	index@($__internal_1_$__cuda_sm10x_tcgen05_guardrail_trap_phase_invalid_during_alloc)
        /*0020*/ 	.word	0x00000000


	//----- nvinfo : EIATTR_FRAME_SIZE
	.align		4
.L_23:
        /*0024*/ 	.byte	0x04, 0x11
        /*0026*/ 	.short	(.L_25 - .L_24)
	.align		4
.L_24:
        /*0028*/ 	.word	index@($__internal_0_$__cuda_sm10x_tcgen05_guardrail_trap_col_being_dealloced_not_returned_by_alloc)
        /*002c*/ 	.word	0x00000000


	//----- nvinfo : EIATTR_FRAME_SIZE
	.align		4
.L_25:
        /*0030*/ 	.byte	0x04, 0x11
        /*0032*/ 	.short	(.L_27 - .L_26)
	.align		4
.L_26:
        /*0034*/ 	.word	index@(_ZN7cutlass13device_kernelINS_4gemm6kernel13GemmUniversalIN4cute5tupleIJiiiiEEENS1_10collective13CollectiveMmaINS1_35MainloopSm100TmaUmmaWarpSpecializedILi4ELi2ELi4ENS5_IJNS4_1CILi2EEENSA_ILi1EEESC_EEEEENS5_IJNSA_ILi64EEENSA_ILi112EEENSA_ILi128EEEEEENS_6half_tENS5_IJlSC_lEEESJ_SK_NS4_8TiledMMAINS4_8MMA_AtomIJNS4_20SM100_MMA_F16BF16_SSISJ_SJ_fLi64ELi112ELNS4_4UMMA5MajorE0ELSP_0ELNSO_7ScaleInE0ELSQ_0EEEEEENS4_6LayoutINS5_IJSC_SC_SC_EEENS5_IJNSA_ILi0EEESV_SV_EEEEENS5_IJNS4_10UnderscoreESY_SY_EEEEENS4_13SM90_TMA_LOADENS4_14ComposedLayoutINS4_7SwizzleILi3ELi4ELi3EEENS4_18smem_ptr_flag_bitsILi16EEENST_INS5_IJNSA_ILi8EEESF_EEENS5_IJSF_SC_EEEEEEEvNS4_8identityENS4_23SM90_TMA_LOAD_MULTICASTES1B_vS1C_EENS_8epilogue10collective18CollectiveEpilogueINS1F_23Sm100TmaWarpSpecializedILi2ELi1ELi56ELb1ELb0EEEJSI_NS5_IJNST_ISF_SC_EENST_ISG_SC_EEEEESJ_SK_SJ_SK_NS1F_6fusion15FusionCallbacksIS1J_NS1N_17LinearCombinationISJ_fSJ_fLNS_15FloatRoundStyleE2EEESI_S1M_JEEENS4_5SM1004TMEM4LOAD26SM100_TMEM_LOAD_16dp256b2xES11_NS12_INS13_ILi1ELi4ELi3EEES16_NST_INS5_IJS17_NSA_ILi16EEEEEENS5_IJS1Y_SC_EEEEEEENS4_17SM75_U32x4_LDSM_NENS4_14SM90_TMA_STOREES22_NS4_17SM90_U32x4_STSM_NENS4_39AutoVectorizingCopyWithAssumedAlignmentILi128EEEEEEvvEEEEvNT_6ParamsE)
        /*0038*/ 	.word	0x00000000


	//----- nvinfo : EIATTR_MIN_STACK_SIZE
	.align		4
.L_27:
        /*003c*/ 	.byte	0x04, 0x12
        /*003e*/ 	.short	(.L_29 - .L_28)
	.align		4
.L_28:
        /*0040*/ 	.word	index@(_ZN7cutlass13device_kernelINS_4gemm6kernel13GemmUniversalIN4cute5tupleIJiiiiEEENS1_10collective13CollectiveMmaINS1_35MainloopSm100TmaUmmaWarpSpecializedILi4ELi2ELi4ENS5_IJNS4_1CILi2EEENSA_ILi1EEESC_EEEEENS5_IJNSA_ILi64EEENSA_ILi112EEENSA_ILi128EEEEEENS_6half_tENS5_IJlSC_lEEESJ_SK_NS4_8TiledMMAINS4_8MMA_AtomIJNS4_20SM100_MMA_F16BF16_SSISJ_SJ_fLi64ELi112ELNS4_4UMMA5MajorE0ELSP_0ELNSO_7ScaleInE0ELSQ_0EEEEEENS4_6LayoutINS5_IJSC_SC_SC_EEENS5_IJNSA_ILi0EEESV_SV_EEEEENS5_IJNS4_10UnderscoreESY_SY_EEEEENS4_13SM90_TMA_LOADENS4_14ComposedLayoutINS4_7SwizzleILi3ELi4ELi3EEENS4_18smem_ptr_flag_bitsILi16EEENST_INS5_IJNSA_ILi8EEESF_EEENS5_IJSF_SC_EEEEEEEvNS4_8identityENS4_23SM90_TMA_LOAD_MULTICASTES1B_vS1C_EENS_8epilogue10collective18CollectiveEpilogueINS1F_23Sm100TmaWarpSpecializedILi2ELi1ELi56ELb1ELb0EEEJSI_NS5_IJNST_ISF_SC_EENST_ISG_SC_EEEEESJ_SK_SJ_SK_NS1F_6fusion15FusionCallbacksIS1J_NS1N_17LinearCombinationISJ_fSJ_fLNS_15FloatRoundStyleE2EEESI_S1M_JEEENS4_5SM1004TMEM4LOAD26SM100_TMEM_LOAD_16dp256b2xES11_NS12_INS13_ILi1ELi4ELi3EEES16_NST_INS5_IJS17_NSA_ILi16EEEEEENS5_IJS1Y_SC_EEEEEEENS4_17SM75_U32x4_LDSM_NENS4_14SM90_TMA_STOREES22_NS4_17SM90_U32x4_STSM_NENS4_39AutoVectorizingCopyWithAssumedAlignmentILi128EEEEEEvvEEEEvNT_6ParamsE)
        /*0044*/ 	.word	0x00000000
.L_29:


//--------------------- .nv.compat                --------------------------
	.section	.nv.compat,"",@"SHT_CUDA_COMPAT_INFO"
	.align	4
        /*0000*/ 	.byte	0x02, 0x09, 0x01, 0x00, 0x02, 0x02, 0x02, 0x00, 0x02, 0x05, 0x05, 0x00, 0x03, 0x07, 0x01, 0x01
        /*0010*/ 	.byte	0x02, 0x03, 0x01, 0x00, 0x02, 0x06, 0x01, 0x00, 0x04, 0x0b, 0x08, 0x00, 0x09, 0x00, 0x00, 0x00
        /*0020*/ 	.byte	0x00, 0x00, 0x00, 0x00


//--------------------- .nv.info._ZN7cutlass13device_kernelINS_4gemm6kernel13GemmUniversalIN4cute5tupleIJiiiiEEENS1_10collective13CollectiveMmaINS1_35MainloopSm100TmaUmmaWarpSpecializedILi4ELi2ELi4ENS5_IJNS4_1CILi2EEENSA_ILi1EEESC_EEEEENS5_IJNSA_ILi64EEENSA_ILi112EEENSA_ILi128EEEEEENS_6half_tENS5_IJlSC_lEEESJ_SK_NS4_8TiledMMAINS4_8MMA_AtomIJNS4_20SM100_MMA_F16BF16_SSISJ_SJ_fLi64ELi112ELNS4_4UMMA5MajorE0ELSP_0ELNSO_7ScaleInE0ELSQ_0EEEEEENS4_6LayoutINS5_IJSC_SC_SC_EEENS5_IJNSA_ILi0EEESV_SV_EEEEENS5_IJNS4_10UnderscoreESY_SY_EEEEENS4_13SM90_TMA_LOADENS4_14ComposedLayoutINS4_7SwizzleILi3ELi4ELi3EEENS4_18smem_ptr_flag_bitsILi16EEENST_INS5_IJNSA_ILi8EEESF_EEENS5_IJSF_SC_EEEEEEEvNS4_8identityENS4_23SM90_TMA_LOAD_MULTICASTES1B_vS1C_EENS_8epilogue10collective18CollectiveEpilogueINS1F_23Sm100TmaWarpSpecializedILi2ELi1ELi56ELb1ELb0EEEJSI_NS5_IJNST_ISF_SC_EENST_ISG_SC_EEEEESJ_SK_SJ_SK_NS1F_6fusion15FusionCallbacksIS1J_NS1N_17LinearCombinationISJ_fSJ_fLNS_15FloatRoundStyleE2EEESI_S1M_JEEENS4_5SM1004TMEM4LOAD26SM100_TMEM_LOAD_16dp256b2xES11_NS12_INS13_ILi1ELi4ELi3EEES16_NST_INS5_IJS17_NSA_ILi16EEEEEENS5_IJS1Y_SC_EEEEEEENS4_17SM75_U32x4_LDSM_NENS4_14SM90_TMA_STOREES22_NS4_17SM90_U32x4_STSM_NENS4_39AutoVectorizingCopyWithAssumedAlignmentILi128EEEEEEvvEEEEvNT_6ParamsE --------------------------
	.section	.nv.info._ZN7cutlass13device_kernelINS_4gemm6kernel13GemmUniversalIN4cute5tupleIJiiiiEEENS1_10collective13CollectiveMmaINS1_35MainloopSm100TmaUmmaWarpSpecializedILi4ELi2ELi4ENS5_IJNS4_1CILi2EEENSA_ILi1EEESC_EEEEENS5_IJNSA_ILi64EEENSA_ILi112EEENSA_ILi128EEEEEENS_6half_tENS5_IJlSC_lEEESJ_SK_NS4_8TiledMMAINS4_8MMA_AtomIJNS4_20SM100_MMA_F16BF16_SSISJ_SJ_fLi64ELi112ELNS4_4UMMA5MajorE0ELSP_0ELNSO_7ScaleInE0ELSQ_0EEEEEENS4_6LayoutINS5_IJSC_SC_SC_EEENS5_IJNSA_ILi0EEESV_SV_EEEEENS5_IJNS4_10UnderscoreESY_SY_EEEEENS4_13SM90_TMA_LOADENS4_14ComposedLayoutINS4_7SwizzleILi3ELi4ELi3EEENS4_18smem_ptr_flag_bitsILi16EEENST_INS5_IJNSA_ILi8EEESF_EEENS5_IJSF_SC_EEEEEEEvNS4_8identityENS4_23SM90_TMA_LOAD_MULTICASTES1B_vS1C_EENS_8epilogue10collective18CollectiveEpilogueINS1F_23Sm100TmaWarpSpecializedILi2ELi1ELi56ELb1ELb0EEEJSI_NS5_IJNST_ISF_SC_EENST_ISG_SC_EEEEESJ_SK_SJ_SK_NS1F_6fusion15FusionCallbacksIS1J_NS1N_17LinearCombinationISJ_fSJ_fLNS_15FloatRoundStyleE2EEESI_S1M_JEEENS4_5SM1004TMEM4LOAD26SM100_TMEM_LOAD_16dp256b2xES11_NS12_INS13_ILi1ELi4ELi3EEES16_NST_INS5_IJS17_NSA_ILi16EEEEEENS5_IJS1Y_SC_EEEEEEENS4_17SM75_U32x4_LDSM_NENS4_14SM90_TMA_STOREES22_NS4_17SM90_U32x4_STSM_NENS4_39AutoVectorizingCopyWithAssumedAlignmentILi128EEEEEEvvEEEEvNT_6ParamsE,"",@"SHT_CUDA_INFO"
	.sectionflags	@""
	.align	4


	//----- nvinfo : EIATTR_CUDA_API_VERSION
	.align		4
        /*0000*/ 	.byte	0x04, 0x37
        /*0002*/ 	.short	(.L_31 - .L_30)
.L_30:
        /*0004*/ 	.word	0x00000082


	//----- nvinfo : EIATTR_KPARAM_INFO
	.align		4
.L_31:
        /*0008*/ 	.byte	0x04, 0x17
        /*000a*/ 	.short	(.L_33 - .L_32)
.L_32:
        /*000c*/ 	.word	0x00000000
        /*0010*/ 	.short	0x0000
        /*0012*/ 	.short	0x0000
        /*0014*/ 	.byte	0x00, 0xf0, 0x01, 0x20


	//----- nvinfo : EIATTR_AT_ENTRY_FRAGMENTS
	.align		4
.L_33:
        /*0018*/ 	.byte	0x04, 0x4f
        /*001a*/ 	.short	(.L_35 - .L_34)


	//   ....[0]....
.L_34:
        /*001c*/ 	.word	0x00000006


	//----- nvinfo : EIATTR_RESERVED_SMEM_USED
	.align		4
.L_35:
        /*0020*/ 	.byte	0x01, 0x41
	.zero		2


	//----- nvinfo : EIATTR_SPARSE_MMA_MASK
	.align		4
        /*0024*/ 	.byte	0x03, 0x50
        /*0026*/ 	.short	0x0000


	//----- nvinfo : EIATTR_TCGEN05_1CTA_USED
	.align		4
        /*0028*/ 	.byte	0x01, 0x51
	.zero		2


	//----- nvinfo : EIATTR_MAXREG_COUNT
	.align		4
        /*002c*/ 	.byte	0x03, 0x1b
        /*002e*/ 	.short	0x00ff


	//----- nvinfo : EIATTR_NUM_BARRIERS
	.align		4
        /*0030*/ 	.byte	0x02, 0x4c
        /*0032*/ 	.byte	0x07
	.zero		1


	//----- nvinfo : EIATTR_EXTERNS
	.align		4
        /*0034*/ 	.byte	0x04, 0x0f
        /*0036*/ 	.short	(.L_37 - .L_36)


	//   ....[0]....
	.align		4
.L_36:
        /*0038*/ 	.word	index@(__assertfail)


	//----- nvinfo : EIATTR_MERCURY_ISA_VERSION
	.align		4
.L_37:
        /*003c*/ 	.byte	0x03, 0x5f
        /*003e*/ 	.short	0x0101


	//----- nvinfo : EIATTR_INT_WARP_WIDE_INSTR_OFFSETS
	.align		4
        /*0040*/ 	.byte	0x04, 0x31
        /*0042*/ 	.short	(.L_39 - .L_38)


	//   ....[0]....
.L_38:
        /*0044*/ 	.word	0x00003f60


	//   ....[1]....
        /*0048*/ 	.word	0x00003f90


	//   ....[2]....
        /*004c*/ 	.word	0x00003fb0


	//   ....[3]....
        /*0050*/ 	.word	0x00004bc0


	//   ....[4]....
        /*0054*/ 	.word	0x00004bd0


	//   ....[5]....
        /*0058*/ 	.word	0x00004d90


	//   ....[6]....
        /*005c*/ 	.word	0x00004db0


	//   ....[7]....
        /*0060*/ 	.word	0x00004dd0


	//   ....[8]....
        /*0064*/ 	.word	0x00004df0


	//   ....[9]....
        /*0068*/ 	.word	0x00004e90


	//   ....[10]....
        /*006c*/ 	.word	0x00004ef0


	//----- nvinfo : EIATTR_COOP_GROUP_MASK_REGIDS
	.align		4
.L_39:
        /*0070*/ 	.byte	0x04, 0x29
        /*0072*/ 	.short	(.L_41 - .L_40)


	//   ....[0]....
.L_40:
        /*0074*/ 	.word	0xffffffff


	//   ....[1]....
        /*0078*/ 	.word	0xffffffff


	//   ....[2]....
        /*007c*/ 	.word	0xffffffff


	//   ....[3]....
        /*0080*/ 	.word	0xffffffff


	//   ....[4]....
        /*0084*/ 	.word	0xffffffff


	//   ....[5]....
        /*0088*/ 	.word	0xffffffff


	//   ....[6]....
        /*008c*/ 	.word	0xffffffff


	//   ....[7]....
        /*0090*/ 	.word	0xffffffff


	//   ....[8]....
        /*0094*/ 	.word	0xffffffff


	//   ....[9]....
        /*0098*/ 	.word	0xffffffff


	//   ....[10]....
        /*009c*/ 	.word	0xffffffff


	//   ....[11]....
        /*00a0*/ 	.word	0xffffffff


	//   ....[12]....
        /*00a4*/ 	.word	0xffffffff


	//   ....[13]....
        /*00a8*/ 	.word	0xffffffff


	//----- nvinfo : EIATTR_COOP_GROUP_INSTR_OFFSETS
	.align		4
.L_41:
        /*00ac*/ 	.byte	0x04, 0x28
        /*00ae*/ 	.short	(.L_43 - .L_42)


	//   ....[0]....
.L_42:
        /*00b0*/ 	.word	0x00000080


	//   ....[1]....
        /*00b4*/ 	.word	0x000004e0


	//   ....[2]....
        /*00b8*/ 	.word	0x00000680


	//   ....[3]....
        /*00bc*/ 	.word	0x000007e0


	//   ....[4]....
        /*00c0*/ 	.word	0x000008e0


	//   ....[5]....
        /*00c4*/ 	.word	0x00000a50


	//   ....[6]....
        /*00c8*/ 	.word	0x00000bf0


	//   ....[7]....
        /*00cc*/ 	.word	0x00000da0


	//   ....[8]....
        /*00d0*/ 	.word	0x00002100


	//   ....[9]....
        /*00d4*/ 	.word	0x00002fa0


	//   ....[10]....
        /*00d8*/ 	.word	0x000031b0


	//   ....[11]....
        /*00dc*/ 	.word	0x000031e0


	//   ....[12]....
        /*00e0*/ 	.word	0x00003e40


	//   ....[13]....
        /*00e4*/ 	.word	0x00004070


	//----- nvinfo : EIATTR_VRC_CTA_INIT_COUNT
	.align		4
.L_43:
        /*00e8*/ 	.byte	0x02, 0x4a
        /*00ea*/ 	.byte	0x80
	.zero		1


	//----- nvinfo : EIATTR_SYSCALL_OFFSETS
	.align		4
        /*00ec*/ 	.byte	0x04, 0x46
        /*00ee*/ 	.short	(.L_45 - .L_44)


	//   ....[0]....
.L_44:
        /*00f0*/ 	.word	0x00005a80


	//   ....[1]....
        /*00f4*/ 	.word	0x00005b70


	//   ....[2]....
        /*00f8*/ 	.word	0x00006430


	//   ....[3]....
        /*00fc*/ 	.word	0x000065a0


	//   ....[4]....
        /*0100*/ 	.word	0x00006710


	//   ....[5]....
        /*0104*/ 	.word	0x00006880


	//   ....[6]....
        /*0108*/ 	.word	0x000069f0


	//   ....[7]....
        /*010c*/ 	.word	0x00006b60


	//   ....[8]....
        /*0110*/ 	.word	0x00006cd0


	//----- nvinfo : EIATTR_MBARRIER_INSTR_OFFSETS
	.align		4
.L_45:
        /*0114*/ 	.byte	0x04, 0x39
        /*0116*/ 	.short	(.L_47 - .L_46)


	//   ....[0]....
.L_46:
        /*0118*/ 	.word	0x000005f0
        /*011c*/ 	.word	0x000000ff
        /*0120*/ 	.word	0x00000000
        /*0124*/ 	.short	0x0100
        /*0126*/ 	.byte	0x04
	.zero		1


	//   ....[1]....
        /*0128*/ 	.word	0x00000600
        /*012c*/ 	.word	0x000000ff
        /*0130*/ 	.word	0x00000020
        /*0134*/ 	.short	0x0100
        /*0136*/ 	.byte	0x04
	.zero		1


	//   ....[2]....
        /*0138*/ 	.word	0x00000610
        /*013c*/ 	.word	0x000000ff
        /*0140*/ 	.word	0x00000008
        /*0144*/ 	.short	0x0100
        /*0146*/ 	.byte	0x04
	.zero		1


	//   ....[3]....
        /*0148*/ 	.word	0x00000620
        /*014c*/ 	.word	0x000000ff
        /*0150*/ 	.word	0x00000028
        /*0154*/ 	.short	0x0100
        /*0156*/ 	.byte	0x04
	.zero		1


	//   ....[4]....
        /*0158*/ 	.word	0x00000630
        /*015c*/ 	.word	0x000000ff
        /*0160*/ 	.word	0x00000010
        /*0164*/ 	.short	0x0100
        /*0166*/ 	.byte	0x04
	.zero		1


	//   ....[5]....
        /*0168*/ 	.word	0x00000640
        /*016c*/ 	.word	0x000000ff
        /*0170*/ 	.word	0x00000030
        /*0174*/ 	.short	0x0100
        /*0176*/ 	.byte	0x04
	.zero		1


	//   ....[6]....
        /*0178*/ 	.word	0x00000650
        /*017c*/ 	.word	0x000000ff
        /*0180*/ 	.word	0x00000018
        /*0184*/ 	.short	0x0100
        /*0186*/ 	.byte	0x04
	.zero		1


	//   ....[7]....
        /*0188*/ 	.word	0x00000660
        /*018c*/ 	.word	0x000000ff
        /*0190*/ 	.word	0x00000038
        /*0194*/ 	.short	0x0100
        /*0196*/ 	.byte	0x04
	.zero		1


	//   ....[8]....
        /*0198*/ 	.word	0x00000790
        /*019c*/ 	.word	0x000000ff
        /*01a0*/ 	.word	0x00000040
        /*01a4*/ 	.short	0x0100
        /*01a6*/ 	.byte	0x04
	.zero		1


	//   ....[9]....
        /*01a8*/ 	.word	0x000007a0
        /*01ac*/ 	.word	0x000000ff
        /*01b0*/ 	.word	0x00000050
        /*01b4*/ 	.short	0x0100
        /*01b6*/ 	.byte	0x04
	.zero		1


	//   ....[10]....
        /*01b8*/ 	.word	0x000007b0
        /*01bc*/ 	.word	0x000000ff
        /*01c0*/ 	.word	0x00000048
        /*01c4*/ 	.short	0x0100
        /*01c6*/ 	.byte	0x04
	.zero		1


	//   ....[11]....
        /*01c8*/ 	.word	0x000007c0
        /*01cc*/ 	.word	0x000000ff
        /*01d0*/ 	.word	0x00000058
        /*01d4*/ 	.short	0x0100
        /*01d6*/ 	.byte	0x04
	.zero		1


	//   ....[12]....
        /*01d8*/ 	.word	0x000008b0
        /*01dc*/ 	.word	0x000000ff
        /*01e0*/ 	.word	0x00000060
        /*01e4*/ 	.short	0x0100
        /*01e6*/ 	.byte	0x06
	.zero		1


	//   ....[13]....
        /*01e8*/ 	.word	0x000008c0
        /*01ec*/ 	.word	0x000000ff
        /*01f0*/ 	.word	0x00000068
        /*01f4*/ 	.short	0x0100
        /*01f6*/ 	.byte	0x06
	.zero		1


	//   ....[14]....
        /*01f8*/ 	.word	0x00000a00
        /*01fc*/ 	.word	0x000000ff
        /*0200*/ 	.word	0x00000070
        /*0204*/ 	.short	0x0100
        /*0206*/ 	.byte	0x06
	.zero		1


	//   ....[15]....
        /*0208*/ 	.word	0x00000a10
        /*020c*/ 	.word	0x000000ff
        /*0210*/ 	.word	0x00000080
        /*0214*/ 	.short	0x0100
        /*0216*/ 	.byte	0x06
	.zero		1


	//   ....[16]....
        /*0218*/ 	.word	0x00000a20
        /*021c*/ 	.word	0x000000ff
        /*0220*/ 	.word	0x00000078
        /*0224*/ 	.short	0x0100
        /*0226*/ 	.byte	0x06
	.zero		1


	//   ....[17]....
        /*0228*/ 	.word	0x00000a30
        /*022c*/ 	.word	0x000000ff
        /*0230*/ 	.word	0x00000088
        /*0234*/ 	.short	0x0100
        /*0236*/ 	.byte	0x06
	.zero		1


	//   ....[18]....
        /*0238*/ 	.word	0x00000b60
        /*023c*/ 	.word	0x000000ff
        /*0240*/ 	.word	0x00000090
        /*0244*/ 	.short	0x0100
        /*0246*/ 	.byte	0x04
	.zero		1


	//   ....[19]....
        /*0248*/ 	.word	0x00000b70
        /*024c*/ 	.word	0x000000ff
        /*0250*/ 	.word	0x000000b0
        /*0254*/ 	.short	0x0100
        /*0256*/ 	.byte	0x04
	.zero		1


	//   ....[20]....
        /*0258*/ 	.word	0x00000b80
        /*025c*/ 	.word	0x000000ff
        /*0260*/ 	.word	0x00000098
        /*0264*/ 	.short	0x0100
        /*0266*/ 	.byte	0x04
	.zero		1


	//   ....[21]....
        /*0268*/ 	.word	0x00000b90
        /*026c*/ 	.word	0x000000ff
        /*0270*/ 	.word	0x000000b8
        /*0274*/ 	.short	0x0100
        /*0276*/ 	.byte	0x04
	.zero		1


	//   ....[22]....
        /*0278*/ 	.word	0x00000ba0
        /*027c*/ 	.word	0x000000ff
        /*0280*/ 	.word	0x000000a0
        /*0284*/ 	.short	0x0100
        /*0286*/ 	.byte	0x04
	.zero		1


	//   ....[23]....
        /*0288*/ 	.word	0x00000bb0
        /*028c*/ 	.word	0x000000ff
        /*0290*/ 	.word	0x000000c0
        /*0294*/ 	.short	0x0100
        /*0296*/ 	.byte	0x04
	.zero		1


	//   ....[24]....
        /*0298*/ 	.word	0x00000bc0
        /*029c*/ 	.word	0x000000ff
        /*02a0*/ 	.word	0x000000a8
        /*02a4*/ 	.short	0x0100
        /*02a6*/ 	.byte	0x04
	.zero		1


	//   ....[25]....
        /*02a8*/ 	.word	0x00000bd0
        /*02ac*/ 	.word	0x000000ff
        /*02b0*/ 	.word	0x000000c8
        /*02b4*/ 	.short	0x0100
        /*02b6*/ 	.byte	0x04
	.zero		1


	//   ....[26]....
        /*02b8*/ 	.word	0x00000cc0
        /*02bc*/ 	.word	0x000000ff
        /*02c0*/ 	.word	0x000000d0
        /*02c4*/ 	.short	0x0100
        /*02c6*/ 	.byte	0x04
	.zero		1


	//   ....[27]....
        /*02c8*/ 	.word	0x00000cd0
        /*02cc*/ 	.word	0x000000ff
        /*02d0*/ 	.word	0x000000e0
        /*02d4*/ 	.short	0x0100
        /*02d6*/ 	.byte	0x04
	.zero		1


	//   ....[28]....
        /*02d8*/ 	.word	0x00000ce0
        /*02dc*/ 	.word	0x000000ff
        /*02e0*/ 	.word	0x000000d8
        /*02e4*/ 	.short	0x0100
        /*02e6*/ 	.byte	0x04
	.zero		1


	//   ....[29]....
        /*02e8*/ 	.word	0x00000cf0
        /*02ec*/ 	.word	0x000000ff
        /*02f0*/ 	.word	0x000000e8
        /*02f4*/ 	.short	0x0100
        /*02f6*/ 	.byte	0x04
	.zero		1


	//   ....[30]....
        /*02f8*/ 	.word	0x00001800
        /*02fc*/ 	.word	0x00000000
        /*0300*/ 	.word	0x000000e0
        /*0304*/ 	.short	0x010a
        /*0306*/ 	.byte	0xff
	.zero		1


	//   ....[31]....
        /*0308*/ 	.word	0x00001830
        /*030c*/ 	.word	0x00000000
        /*0310*/ 	.word	0x000000d0
        /*0314*/ 	.short	0x0101
        /*0316*/ 	.byte	0xff
	.zero		1


	//   ....[32]....
        /*0318*/ 	.word	0x00001900
        /*031c*/ 	.word	0x000000ff
        /*0320*/ 	.word	0x00000020
        /*0324*/ 	.short	0x010a
        /*0326*/ 	.byte	0x05
	.zero		1


	//   ....[33]....
        /*0328*/ 	.word	0x00001980
        /*032c*/ 	.word	0x000000ff
        /*0330*/ 	.word	0x00000020
        /*0334*/ 	.short	0x010a
        /*0336*/ 	.byte	0x21
	.zero		1


	//   ....[34]....
        /*0338*/ 	.word	0x00001b10
        /*033c*/ 	.word	0x000000ff
        /*0340*/ 	.word	0x00000020
        /*0344*/ 	.short	0x010a
        /*0346*/ 	.byte	0x05
	.zero		1


	//   ....[35]....
        /*0348*/ 	.word	0x00001d00
        /*034c*/ 	.word	0x000000ff
        /*0350*/ 	.word	0x00000068
        /*0354*/ 	.short	0x0101
        /*0356*/ 	.byte	0x0d
	.zero		1


	//   ....[36]....
        /*0358*/ 	.word	0x00001d20
        /*035c*/ 	.word	0x000000ff
        /*0360*/ 	.word	0x00000020
        /*0364*/ 	.short	0x010a
        /*0366*/ 	.byte	0x05
	.zero		1


	//   ....[37]....
        /*0368*/ 	.word	0x00001da0
        /*036c*/ 	.word	0x000000ff
        /*0370*/ 	.word	0x00000020
        /*0374*/ 	.short	0x010a
        /*0376*/ 	.byte	0x21
	.zero		1


	//   ....[38]....
        /*0378*/ 	.word	0x00001f30
        /*037c*/ 	.word	0x000000ff
        /*0380*/ 	.word	0x00000020
        /*0384*/ 	.short	0x010a
        /*0386*/ 	.byte	0x05
	.zero		1


	//   ....[39]....
        /*0388*/ 	.word	0x00002130
        /*038c*/ 	.word	0x00000003
        /*0390*/ 	.word	0x00000070
        /*0394*/ 	.short	0x010a
        /*0396*/ 	.byte	0xff
	.zero		1


	//   ....[40]....
        /*0398*/ 	.word	0x00002280
        /*039c*/ 	.word	0x00000000
        /*03a0*/ 	.word	0x00000000
        /*03a4*/ 	.short	0x0101
        /*03a6*/ 	.byte	0xff
	.zero		1


	//   ....[41]....
        /*03a8*/ 	.word	0x00002820
        /*03ac*/ 	.word	0x000000ff
        /*03b0*/ 	.word	0x00000000
        /*03b4*/ 	.short	0x010a
        /*03b6*/ 	.byte	0x04
	.zero		1


	//   ....[42]....
        /*03b8*/ 	.word	0x000028b0
        /*03bc*/ 	.word	0x000000ff
        /*03c0*/ 	.word	0x00000000
        /*03c4*/ 	.short	0x010a
        /*03c6*/ 	.byte	0x05
	.zero		1


	//   ....[43]....
        /*03c8*/ 	.word	0x00002940
        /*03cc*/ 	.word	0x000000ff
        /*03d0*/ 	.word	0x00000000
        /*03d4*/ 	.short	0x010a
        /*03d6*/ 	.byte	0x05
	.zero		1


	//   ....[44]....
        /*03d8*/ 	.word	0x000029e0
        /*03dc*/ 	.word	0x00000000
        /*03e0*/ 	.word	0x00000000
        /*03e4*/ 	.short	0x010a
        /*03e6*/ 	.byte	0xff
	.zero		1


	//   ....[45]....
        /*03e8*/ 	.word	0x00002b00
        /*03ec*/ 	.word	0x00000002
        /*03f0*/ 	.word	0x000000d0
        /*03f4*/ 	.short	0x010a
        /*03f6*/ 	.byte	0xff
	.zero		1


	//   ....[46]....
        /*03f8*/ 	.word	0x00002b70
        /*03fc*/ 	.word	0x00000002
        /*0400*/ 	.word	0x00000000
        /*0404*/ 	.short	0x0101
        /*0406*/ 	.byte	0xff
	.zero		1


	//   ....[47]....
        /*0408*/ 	.word	0x00002b90
        /*040c*/ 	.word	0x000000ff
        /*0410*/ 	.word	0x00000080
        /*0414*/ 	.short	0x010a
        /*0416*/ 	.byte	0x04
	.zero		1


	//   ....[48]....
        /*0418*/ 	.word	0x00002cb0
        /*041c*/ 	.word	0x00000002
        /*0420*/ 	.word	0x00000070
        /*0424*/ 	.short	0x010a
        /*0426*/ 	.byte	0xff
	.zero		1


	//   ....[49]....
        /*0428*/ 	.word	0x00002db0
        /*042c*/ 	.word	0x00000002
        /*0430*/ 	.word	0x00000000
        /*0434*/ 	.short	0x0101
        /*0436*/ 	.byte	0xff
	.zero		1


	//   ....[50]....
        /*0438*/ 	.word	0x00002e40
        /*043c*/ 	.word	0x000000ff
        /*0440*/ 	.word	0x00000080
        /*0444*/ 	.short	0x0106
        /*0446*/ 	.byte	0x04
	.zero		1


	//   ....[51]....
        /*0448*/ 	.word	0x00002e60
        /*044c*/ 	.word	0x000000ff
        /*0450*/ 	.word	0x00000080
        /*0454*/ 	.short	0x010a
        /*0456*/ 	.byte	0x04
	.zero		1


	//   ....[52]....
        /*0458*/ 	.word	0x00002ef0
        /*045c*/ 	.word	0x000000ff
        /*0460*/ 	.word	0x00000080
        /*0464*/ 	.short	0x0106
        /*0466*/ 	.byte	0x06
	.zero		1


	//   ....[53]....
        /*0468*/ 	.word	0x00002f30
        /*046c*/ 	.word	0x00000000
        /*0470*/ 	.word	0x00000080
        /*0474*/ 	.short	0x010a
        /*0476*/ 	.byte	0xff
	.zero		1


	//   ....[54]....
        /*0478*/ 	.word	0x00003500
        /*047c*/ 	.word	0x00000000
        /*0480*/ 	.word	0x00000070
        /*0484*/ 	.short	0x010a
        /*0486*/ 	.byte	0xff
	.zero		1


	//   ....[55]....
        /*0488*/ 	.word	0x00003600
        /*048c*/ 	.word	0x00000003
        /*0490*/ 	.word	0x00000000
        /*0494*/ 	.short	0x0101
        /*0496*/ 	.byte	0xff
	.zero		1


	//   ....[56]....
        /*0498*/ 	.word	0x00003610
        /*049c*/ 	.word	0x000000ff
        /*04a0*/ 	.word	0x00000000
        /*04a4*/ 	.short	0x010a
        /*04a6*/ 	.byte	0x05
	.zero		1


	//   ....[57]....
        /*04a8*/ 	.word	0x00003690
        /*04ac*/ 	.word	0x000000ff
        /*04b0*/ 	.word	0x000000b0
        /*04b4*/ 	.short	0x010a
        /*04b6*/ 	.byte	0x2f
	.zero		1


	//   ....[58]....
        /*04b8*/ 	.word	0x00003760
        /*04bc*/ 	.word	0x000000ff
        /*04c0*/ 	.word	0x00000000
        /*04c4*/ 	.short	0x010a
        /*04c6*/ 	.byte	0x07
	.zero		1


	//   ....[59]....
        /*04c8*/ 	.word	0x000038a0
        /*04cc*/ 	.word	0x000000ff
        /*04d0*/ 	.word	0x00000000
        /*04d4*/ 	.short	0x010a
        /*04d6*/ 	.byte	0x06
	.zero		1


	//   ....[60]....
        /*04d8*/ 	.word	0x00003c70
        /*04dc*/ 	.word	0x000000ff
        /*04e0*/ 	.word	0x00000000
        /*04e4*/ 	.short	0x010a
        /*04e6*/ 	.byte	0x04
	.zero		1


	//   ....[61]....
        /*04e8*/ 	.word	0x00003d00
        /*04ec*/ 	.word	0x000000ff
        /*04f0*/ 	.word	0x00000000
        /*04f4*/ 	.short	0x010a
        /*04f6*/ 	.byte	0x05
	.zero		1


	//   ....[62]....
        /*04f8*/ 	.word	0x00003d90
        /*04fc*/ 	.word	0x000000ff
        /*0500*/ 	.word	0x00000000
        /*0504*/ 	.short	0x010a
        /*0506*/ 	.byte	0x05
	.zero		1


	//   ....[63]....
        /*0508*/ 	.word	0x00003e20
        /*050c*/ 	.word	0x000000ff
        /*0510*/ 	.word	0x00000000
        /*0514*/ 	.short	0x010a
        /*0516*/ 	.byte	0x04
	.zero		1


	//   ....[64]....
        /*0518*/ 	.word	0x00004300
        /*051c*/ 	.word	0x00000003
        /*0520*/ 	.word	0x00000070
        /*0524*/ 	.short	0x010a
        /*0526*/ 	.byte	0xff
	.zero		1


	//   ....[65]....
        /*0528*/ 	.word	0x00004470
        /*052c*/ 	.word	0x00000000
        /*0530*/ 	.word	0x00000000
        /*0534*/ 	.short	0x0101
        /*0536*/ 	.byte	0xff
	.zero		1


	//   ....[66]....
        /*0538*/ 	.word	0x00004920
        /*053c*/ 	.word	0x000000ff
        /*0540*/ 	.word	0x00000068
        /*0544*/ 	.short	0x010a
        /*0546*/ 	.byte	0x06
	.zero		1


	//   ....[67]....
        /*0548*/ 	.word	0x00004af0
        /*054c*/ 	.word	0x000000ff
        /*0550*/ 	.word	0x00000050
        /*0554*/ 	.short	0x010a
        /*0556*/ 	.byte	0x07
	.zero		1


	//   ....[68]....
        /*0558*/ 	.word	0x00004f30
        /*055c*/ 	.word	0x000000ff
        /*0560*/ 	.word	0x00000040
        /*0564*/ 	.short	0x010b
        /*0566*/ 	.byte	0x07
	.zero		1


	//   ....[69]....
        /*0568*/ 	.word	0x00004f40
        /*056c*/ 	.word	0x000000ff
        /*0570*/ 	.word	0x00000000
        /*0574*/ 	.short	0x0101
        /*0576*/ 	.byte	0x04
	.zero		1


	//   ....[70]....
        /*0578*/ 	.word	0x00004f90
        /*057c*/ 	.word	0x000000ff
        /*0580*/ 	.word	0x00000000
        /*0584*/ 	.short	0x010a
        /*0586*/ 	.byte	0x04
	.zero		1


	//   ....[71]....
        /*0588*/ 	.word	0x00005030
        /*058c*/ 	.word	0x00000000
        /*0590*/ 	.word	0x00000000
        /*0594*/ 	.short	0x010a
        /*0596*/ 	.byte	0xff
	.zero		1


	//   ....[72]....
        /*0598*/ 	.word	0x00005340
        /*059c*/ 	.word	0x00000008
        /*05a0*/ 	.word	0x00000070
        /*05a4*/ 	.short	0x010a
        /*05a6*/ 	.byte	0xff
	.zero		1


	//   ....[73]....
        /*05a8*/ 	.word	0x000054c0
        /*05ac*/ 	.word	0x00000000
        /*05b0*/ 	.word	0x00000000
        /*05b4*/ 	.short	0x0101
        /*05b6*/ 	.byte	0xff
	.zero		1


	//   ....[74]....
        /*05b8*/ 	.word	0x00005f80
        /*05bc*/ 	.word	0x00000000
        /*05c0*/ 	.word	0x00000040
        /*05c4*/ 	.short	0x010a
        /*05c6*/ 	.byte	0xff
	.zero		1


	//   ....[75]....
        /*05c8*/ 	.word	0x00005fa0
        /*05cc*/ 	.word	0x00000011
        /*05d0*/ 	.word	0x00000090
        /*05d4*/ 	.short	0x010a
        /*05d6*/ 	.byte	0xff
	.zero		1


	//   ....[76]....
        /*05d8*/ 	.word	0x000060a0
        /*05dc*/ 	.word	0x00000000
        /*05e0*/ 	.word	0x00000040
        /*05e4*/ 	.short	0x010a
        /*05e6*/ 	.byte	0xff
	.zero		1


	//   ....[77]....
        /*05e8*/ 	.word	0x00006310
        /*05ec*/ 	.word	0x00000011
        /*05f0*/ 	.word	0x00000090
        /*05f4*/ 	.short	0x010a
        /*05f6*/ 	.byte	0xff
	.zero		1


	//   ....[78]....
        /*05f8*/ 	.word	0x00007010
        /*05fc*/ 	.word	0x000000ff
        /*0600*/ 	.word	0x00000000
        /*0604*/ 	.short	0x0101
        /*0606*/ 	.byte	0x04
	.zero		1


	//   ....[79]....
        /*0608*/ 	.word	0x00007e60
        /*060c*/ 	.word	0x00000000
        /*0610*/ 	.word	0x00000000
        /*0614*/ 	.short	0x0101
        /*0616*/ 	.byte	0xff
	.zero		1


	//   ....[80]....
        /*0618*/ 	.word	0x00008100
        /*061c*/ 	.word	0x00000000
        /*0620*/ 	.word	0x000000e0
        /*0624*/ 	.short	0x010a
        /*0626*/ 	.byte	0xff
	.zero		1


	//   ....[81]....
        /*0628*/ 	.word	0x00008160
        /*062c*/ 	.word	0x00000000
        /*0630*/ 	.word	0x00000020
        /*0634*/ 	.short	0x010a
        /*0636*/ 	.byte	0xff
	.zero		1


	//   ....[82]....
        /*0638*/ 	.word	0x000081c0
        /*063c*/ 	.word	0x00000000
        /*0640*/ 	.word	0x00000020
        /*0644*/ 	.short	0x010a
        /*0646*/ 	.byte	0xff
	.zero		1


	//   ....[83]....
        /*0648*/ 	.word	0x00008210
        /*064c*/ 	.word	0x00000003
        /*0650*/ 	.word	0x00000070
        /*0654*/ 	.short	0x010a
        /*0656*/ 	.byte	0xff
	.zero		1


	//   ....[84]....
        /*0658*/ 	.word	0x00008270
        /*065c*/ 	.word	0x00000000
        /*0660*/ 	.word	0x00000000
        /*0664*/ 	.short	0x010a
        /*0666*/ 	.byte	0xff
	.zero		1


	//   ....[85]....
        /*0668*/ 	.word	0x000082d0
        /*066c*/ 	.word	0x00000000
        /*0670*/ 	.word	0x00000000
        /*0674*/ 	.short	0x010a
        /*0676*/ 	.byte	0xff
	.zero		1


	//   ....[86]....
        /*0678*/ 	.word	0x00008330
        /*067c*/ 	.word	0x00000000
        /*0680*/ 	.word	0x00000000
        /*0684*/ 	.short	0x010a
        /*0686*/ 	.byte	0xff
	.zero		1


	//   ....[87]....
        /*0688*/ 	.word	0x00008380
        /*068c*/ 	.word	0x00000002
        /*0690*/ 	.word	0x000000d0
        /*0694*/ 	.short	0x010a
        /*0696*/ 	.byte	0xff
	.zero		1


	//   ....[88]....
        /*0698*/ 	.word	0x000083e0
        /*069c*/ 	.word	0x00000002
        /*06a0*/ 	.word	0x00000080
        /*06a4*/ 	.short	0x010a
        /*06a6*/ 	.byte	0xff
	.zero		1


	//   ....[89]....
        /*06a8*/ 	.word	0x00008430
        /*06ac*/ 	.word	0x00000002
        /*06b0*/ 	.word	0x00000070
        /*06b4*/ 	.short	0x010a
        /*06b6*/ 	.byte	0xff
	.zero		1


	//   ....[90]....
        /*06b8*/ 	.word	0x00008490
        /*06bc*/ 	.word	0x00000000
        /*06c0*/ 	.word	0x00000080
        /*06c4*/ 	.short	0x010a
        /*06c6*/ 	.byte	0xff
	.zero		1


	//   ....[91]....
        /*06c8*/ 	.word	0x000084e0
        /*06cc*/ 	.word	0x00000000
        /*06d0*/ 	.word	0x00000070
        /*06d4*/ 	.short	0x010a
        /*06d6*/ 	.byte	0xff
	.zero		1


	//   ....[92]....
        /*06d8*/ 	.word	0x00008540
        /*06dc*/ 	.word	0x00000002
        /*06e0*/ 	.word	0x000000b0
        /*06e4*/ 	.short	0x010a
        /*06e6*/ 	.byte	0xff
	.zero		1


	//   ....[93]....
        /*06e8*/ 	.word	0x000085a0
        /*06ec*/ 	.word	0x00000000
        /*06f0*/ 	.word	0x00000000
        /*06f4*/ 	.short	0x010a
        /*06f6*/ 	.byte	0xff
	.zero		1


	//   ....[94]....
        /*06f8*/ 	.word	0x00008600
        /*06fc*/ 	.word	0x00000000
        /*0700*/ 	.word	0x00000000
        /*0704*/ 	.short	0x010a
        /*0706*/ 	.byte	0xff
	.zero		1


	//   ....[95]....
        /*0708*/ 	.word	0x00008660
        /*070c*/ 	.word	0x00000000
        /*0710*/ 	.word	0x00000000
        /*0714*/ 	.short	0x010a
        /*0716*/ 	.byte	0xff
	.zero		1


	//   ....[96]....
        /*0718*/ 	.word	0x000086c0
        /*071c*/ 	.word	0x00000000
        /*0720*/ 	.word	0x00000000
        /*0724*/ 	.short	0x010a
        /*0726*/ 	.byte	0xff
	.zero		1


	//   ....[97]....
        /*0728*/ 	.word	0x00008720
        /*072c*/ 	.word	0x00000000
        /*0730*/ 	.word	0x00000000
        /*0734*/ 	.short	0x010a
        /*0736*/ 	.byte	0xff
	.zero		1


	//   ....[98]....
        /*0738*/ 	.word	0x00008770
        /*073c*/ 	.word	0x00000003
        /*0740*/ 	.word	0x00000070
        /*0744*/ 	.short	0x010a
        /*0746*/ 	.byte	0xff
	.zero		1


	//   ....[99]....
        /*0748*/ 	.word	0x000087d0
        /*074c*/ 	.word	0x00000000
        /*0750*/ 	.word	0x00000068
        /*0754*/ 	.short	0x010a
        /*0756*/ 	.byte	0xff
	.zero		1


	//   ....[100]....
        /*0758*/ 	.word	0x00008830
        /*075c*/ 	.word	0x00000002
        /*0760*/ 	.word	0x00000050
        /*0764*/ 	.short	0x010a
        /*0766*/ 	.byte	0xff
	.zero		1


	//   ....[101]....
        /*0768*/ 	.word	0x00008890
        /*076c*/ 	.word	0x00000000
        /*0770*/ 	.word	0x00000000
        /*0774*/ 	.short	0x010a
        /*0776*/ 	.byte	0xff
	.zero		1


	//   ....[102]....
        /*0778*/ 	.word	0x000088e0
        /*077c*/ 	.word	0x00000008
        /*0780*/ 	.word	0x00000070
        /*0784*/ 	.short	0x010a
        /*0786*/ 	.byte	0xff
	.zero		1


	//   ....[103]....
        /*0788*/ 	.word	0x00008930
        /*078c*/ 	.word	0x00000000
        /*0790*/ 	.word	0x00000040
        /*0794*/ 	.short	0x010a
        /*0796*/ 	.byte	0xff
	.zero		1


	//   ....[104]....
        /*0798*/ 	.word	0x00008980
        /*079c*/ 	.word	0x00000011
        /*07a0*/ 	.word	0x00000090
        /*07a4*/ 	.short	0x010a
        /*07a6*/ 	.byte	0xff
	.zero		1


	//----- nvinfo : EIATTR_NUM_MBARRIERS
	.align		4
.L_47:
        /*07a8*/ 	.byte	0x03, 0x38
        /*07aa*/ 	.short	0x001e


	//----- nvinfo : EIATTR_EXIT_INSTR_OFFSETS
	.align		4
        /*07ac*/ 	.byte	0x04, 0x1c
        /*07ae*/ 	.short	(.L_49 - .L_48)


	//   ....[0]....
.L_48:
        /*07b0*/ 	.word	0x00002a10


	//   ....[1]....
        /*07b4*/ 	.word	0x00002f00


	//   ....[2]....
        /*07b8*/ 	.word	0x00002f60


	//   ....[3]....
        /*07bc*/ 	.word	0x00004080


	//   ....[4]....
        /*07c0*/ 	.word	0x00005060


	//   ....[5]....
        /*07c4*/ 	.word	0x000050a0


	//   ....[6]....
        /*07c8*/ 	.word	0x00008010


	//   ....[7]....
        /*07cc*/ 	.word	0x00008090


	//   ....[8]....
        /*07d0*/ 	.word	0x000080c0


	//   ....[9]....
        /*07d4*/ 	.word	0x000080f0


	//----- nvinfo : EIATTR_MAX_THREADS
	.align		4
.L_49:
        /*07d8*/ 	.byte	0x04, 0x05
        /*07da*/ 	.short	(.L_51 - .L_50)
.L_50:
        /*07dc*/ 	.word	0x00000100
        /*07e0*/ 	.word	0x00000001
        /*07e4*/ 	.word	0x00000001


	//----- nvinfo : EIATTR_CRS_STACK_SIZE
	.align		4
.L_51:
        /*07e8*/ 	.byte	0x04, 0x1e
        /*07ea*/ 	.short	(.L_53 - .L_52)
.L_52:
        /*07ec*/ 	.word	0x00000000


	//----- nvinfo : EIATTR_CBANK_PARAM_SIZE
	.align		4
.L_53:
        /*07f0*/ 	.byte	0x03, 0x19
        /*07f2*/ 	.short	0x0800


	//----- nvinfo : EIATTR_PARAM_CBANK
	.align		4
        /*07f4*/ 	.byte	0x04, 0x0a
        /*07f6*/ 	.short	(.L_55 - .L_54)
	.align		4
.L_54:
        /*07f8*/ 	.word	index@(.nv.constant0._ZN7cutlass13device_kernelINS_4gemm6kernel13GemmUniversalIN4cute5tupleIJiiiiEEENS1_10collective13CollectiveMmaINS1_35MainloopSm100TmaUmmaWarpSpecializedILi4ELi2ELi4ENS5_IJNS4_1CILi2EEENSA_ILi1EEESC_EEEEENS5_IJNSA_ILi64EEENSA_ILi112EEENSA_ILi128EEEEEENS_6half_tENS5_IJlSC_lEEESJ_SK_NS4_8TiledMMAINS4_8MMA_AtomIJNS4_20SM100_MMA_F16BF16_SSISJ_SJ_fLi64ELi112ELNS4_4UMMA5MajorE0ELSP_0ELNSO_7ScaleInE0ELSQ_0EEEEEENS4_6LayoutINS5_IJSC_SC_SC_EEENS5_IJNSA_ILi0EEESV_SV_EEEEENS5_IJNS4_10UnderscoreESY_SY_EEEEENS4_13SM90_TMA_LOADENS4_14ComposedLayoutINS4_7SwizzleILi3ELi4ELi3EEENS4_18smem_ptr_flag_bitsILi16EEENST_INS5_IJNSA_ILi8EEESF_EEENS5_IJSF_SC_EEEEEEEvNS4_8identityENS4_23SM90_TMA_LOAD_MULTICASTES1B_vS1C_EENS_8epilogue10collective18CollectiveEpilogueINS1F_23Sm100TmaWarpSpecializedILi2ELi1ELi56ELb1ELb0EEEJSI_NS5_IJNST_ISF_SC_EENST_ISG_SC_EEEEESJ_SK_SJ_SK_NS1F_6fusion15FusionCallbacksIS1J_NS1N_17LinearCombinationISJ_fSJ_fLNS_15FloatRoundStyleE2EEESI_S1M_JEEENS4_5SM1004TMEM4LOAD26SM100_TMEM_LOAD_16dp256b2xES11_NS12_INS13_ILi1ELi4ELi3EEES16_NST_INS5_IJS17_NSA_ILi16EEEEEENS5_IJS1Y_SC_EEEEEEENS4_17SM75_U32x4_LDSM_NENS4_14SM90_TMA_STOREES22_NS4_17SM90_U32x4_STSM_NENS4_39AutoVectorizingCopyWithAssumedAlignmentILi128EEEEEEvvEEEEvNT_6ParamsE)
        /*07fc*/ 	.short	0x0380
        /*07fe*/ 	.short	0x0800


	//----- nvinfo : EIATTR_SW_WAR
	.align		4
.L_55:
        /*0800*/ 	.byte	0x04, 0x36
        /*0802*/ 	.short	(.L_57 - .L_56)
.L_56:
        /*0804*/ 	.word	0x00000008
.L_57:


//--------------------- .nv.callgraph             --------------------------
	.section	.nv.callgraph,"",@"SHT_CUDA_CALLGRAPH"
	.align	4
	.sectionentsize	8
	.align		4
        /*0000*/ 	.word	0x00000000
	.align		4
        /*0004*/ 	.word	0xffffffff
	.align		4
        /*0008*/ 	.word	index@(_ZN7cutlass13device_kernelINS_4gemm6kernel13GemmUniversalIN4cute5tupleIJiiiiEEENS1_10collective13CollectiveMmaINS1_35MainloopSm100TmaUmmaWarpSpecializedILi4ELi2ELi4ENS5_IJNS4_1CILi2EEENSA_ILi1EEESC_EEEEENS5_IJNSA_ILi64EEENSA_ILi112EEENSA_ILi128EEEEEENS_6half_tENS5_IJlSC_lEEESJ_SK_NS4_8TiledMMAINS4_8MMA_AtomIJNS4_20SM100_MMA_F16BF16_SSISJ_SJ_fLi64ELi112ELNS4_4UMMA5MajorE0ELSP_0ELNSO_7ScaleInE0ELSQ_0EEEEEENS4_6LayoutINS5_IJSC_SC_SC_EEENS5_IJNSA_ILi0EEESV_SV_EEEEENS5_IJNS4_10UnderscoreESY_SY_EEEEENS4_13SM90_TMA_LOADENS4_14ComposedLayoutINS4_7SwizzleILi3ELi4ELi3EEENS4_18smem_ptr_flag_bitsILi16EEENST_INS5_IJNSA_ILi8EEESF_EEENS5_IJSF_SC_EEEEEEEvNS4_8identityENS4_23SM90_TMA_LOAD_MULTICASTES1B_vS1C_EENS_8epilogue10collective18CollectiveEpilogueINS1F_23Sm100TmaWarpSpecializedILi2ELi1ELi56ELb1ELb0EEEJSI_NS5_IJNST_ISF_SC_EENST_ISG_SC_EEEEESJ_SK_SJ_SK_NS1F_6fusion15FusionCallbacksIS1J_NS1N_17LinearCombinationISJ_fSJ_fLNS_15FloatRoundStyleE2EEESI_S1M_JEEENS4_5SM1004TMEM4LOAD26SM100_TMEM_LOAD_16dp256b2xES11_NS12_INS13_ILi1ELi4ELi3EEES16_NST_INS5_IJS17_NSA_ILi16EEEEEENS5_IJS1Y_SC_EEEEEEENS4_17SM75_U32x4_LDSM_NENS4_14SM90_TMA_STOREES22_NS4_17SM90_U32x4_STSM_NENS4_39AutoVectorizingCopyWithAssumedAlignmentILi128EEEEEEvvEEEEvNT_6ParamsE)
	.align		4
        /*000c*/ 	.word	index@(__assertfail)
	.align		4
        /*0010*/ 	.word	0x00000000
	.align		4
        /*0014*/ 	.word	0xfffffffe
	.align		4
        /*0018*/ 	.word	0x00000000
	.align		4
        /*001c*/ 	.word	0xfffffffd
	.align		4
        /*0020*/ 	.word	0x00000000
	.align		4
        /*0024*/ 	.word	0xfffffffc


//--------------------- .nv.constant4             --------------------------
	.section	.nv.constant4,"a",@progbits
	.align	8
	.align		8
.nv.constant4:
        /*0000*/ 	.dword	__assertfail
	.align		8
        /*0008*/ 	.dword	__unnamed_1
	.align		8
        /*0010*/ 	.dword	__unnamed_2
	.align		8
        /*0018*/ 	.dword	_ZN40_INTERNAL_7c790b62_4_k_cu_12835a47_192564cuda3std3__45__cpo5beginE
	.align		8
        /*0020*/ 	.dword	_ZN40_INTERNAL_7c790b62_4_k_cu_12835a47_192564cuda3std3__45__cpo3endE
	.align		8
        /*0028*/ 	.dword	_ZN40_INTERNAL_7c790b62_4_k_cu_12835a47_192564cuda3std3__45__cpo6cbeginE
	.align		8
        /*0030*/ 	.dword	_ZN40_INTERNAL_7c790b62_4_k_cu_12835a47_192564cuda3std3__45__cpo4cendE
	.align		8
        /*0038*/ 	.dword	_ZN40_INTERNAL_7c790b62_4_k_cu_12835a47_192564cuda3std3__442_GLOBAL__N__7c790b62_4_k_cu_12835a47_192566ignoreE
	.align		8
        /*0040*/ 	.dword	_ZN40_INTERNAL_7c790b62_4_k_cu_12835a47_192564cuda3std3__419piecewise_constructE
	.align		8
        /*0048*/ 	.dword	_ZN40_INTERNAL_7c790b62_4_k_cu_12835a47_192564cuda3std3__48in_placeE
	.align		8
        /*0050*/ 	.dword	_ZN40_INTERNAL_7c790b62_4_k_cu_12835a47_192564cuda3std6ranges3__45__cpo4swapE
	.align		8
        /*0058*/ 	.dword	_ZN40_INTERNAL_7c790b62_4_k_cu_12835a47_192564cuda3std6ranges3__45__cpo9iter_moveE
	.align		8
        /*0060*/ 	.dword	_ZN40_INTERNAL_7c790b62_4_k_cu_12835a47_192564cute7productE
	.align		8
        /*0068*/ 	.dword	_ZN40_INTERNAL_7c790b62_4_k_cu_12835a47_192564cute1_E
	.align		8
        /*0070*/ 	.dword	$str$25
	.align		8
        /*0078*/ 	.dword	$str$26
	.align		8
        /*0080*/ 	.dword	$str$27
	.align		8
        /*0088*/ 	.dword	$str$28


//--------------------- .text._ZN7cutlass13device_kernelINS_4gemm6kernel13GemmUniversalIN4cute5tupleIJiiiiEEENS1_10collective13CollectiveMmaINS1_35MainloopSm100TmaUmmaWarpSpecializedILi4ELi2ELi4ENS5_IJNS4_1CILi2EEENSA_ILi1EEESC_EEEEENS5_IJNSA_ILi64EEENSA_ILi112EEENSA_ILi128EEEEEENS_6half_tENS5_IJlSC_lEEESJ_SK_NS4_8TiledMMAINS4_8MMA_AtomIJNS4_20SM100_MMA_F16BF16_SSISJ_SJ_fLi64ELi112ELNS4_4UMMA5MajorE0ELSP_0ELNSO_7ScaleInE0ELSQ_0EEEEEENS4_6LayoutINS5_IJSC_SC_SC_EEENS5_IJNSA_ILi0EEESV_SV_EEEEENS5_IJNS4_10UnderscoreESY_SY_EEEEENS4_13SM90_TMA_LOADENS4_14ComposedLayoutINS4_7SwizzleILi3ELi4ELi3EEENS4_18smem_ptr_flag_bitsILi16EEENST_INS5_IJNSA_ILi8EEESF_EEENS5_IJSF_SC_EEEEEEEvNS4_8identityENS4_23SM90_TMA_LOAD_MULTICASTES1B_vS1C_EENS_8epilogue10collective18CollectiveEpilogueINS1F_23Sm100TmaWarpSpecializedILi2ELi1ELi56ELb1ELb0EEEJSI_NS5_IJNST_ISF_SC_EENST_ISG_SC_EEEEESJ_SK_SJ_SK_NS1F_6fusion15FusionCallbacksIS1J_NS1N_17LinearCombinationISJ_fSJ_fLNS_15FloatRoundStyleE2EEESI_S1M_JEEENS4_5SM1004TMEM4LOAD26SM100_TMEM_LOAD_16dp256b2xES11_NS12_INS13_ILi1ELi4ELi3EEES16_NST_INS5_IJS17_NSA_ILi16EEEEEENS5_IJS1Y_SC_EEEEEEENS4_17SM75_U32x4_LDSM_NENS4_14SM90_TMA_STOREES22_NS4_17SM90_U32x4_STSM_NENS4_39AutoVectorizingCopyWithAssumedAlignmentILi128EEEEEEvvEEEEvNT_6ParamsE --------------------------
	.section	.text._ZN7cutlass13device_kernelINS_4gemm6kernel13GemmUniversalIN4cute5tupleIJiiiiEEENS1_10collective13CollectiveMmaINS1_35MainloopSm100TmaUmmaWarpSpecializedILi4ELi2ELi4ENS5_IJNS4_1CILi2EEENSA_ILi1EEESC_EEEEENS5_IJNSA_ILi64EEENSA_ILi112EEENSA_ILi128EEEEEENS_6half_tENS5_IJlSC_lEEESJ_SK_NS4_8TiledMMAINS4_8MMA_AtomIJNS4_20SM100_MMA_F16BF16_SSISJ_SJ_fLi64ELi112ELNS4_4UMMA5MajorE0ELSP_0ELNSO_7ScaleInE0ELSQ_0EEEEEENS4_6LayoutINS5_IJSC_SC_SC_EEENS5_IJNSA_ILi0EEESV_SV_EEEEENS5_IJNS4_10UnderscoreESY_SY_EEEEENS4_13SM90_TMA_LOADENS4_14ComposedLayoutINS4_7SwizzleILi3ELi4ELi3EEENS4_18smem_ptr_flag_bitsILi16EEENST_INS5_IJNSA_ILi8EEESF_EEENS5_IJSF_SC_EEEEEEEvNS4_8identityENS4_23SM90_TMA_LOAD_MULTICASTES1B_vS1C_EENS_8epilogue10collective18CollectiveEpilogueINS1F_23Sm100TmaWarpSpecializedILi2ELi1ELi56ELb1ELb0EEEJSI_NS5_IJNST_ISF_SC_EENST_ISG_SC_EEEEESJ_SK_SJ_SK_NS1F_6fusion15FusionCallbacksIS1J_NS1N_17LinearCombinationISJ_fSJ_fLNS_15FloatRoundStyleE2EEESI_S1M_JEEENS4_5SM1004TMEM4LOAD26SM100_TMEM_LOAD_16dp256b2xES11_NS12_INS13_ILi1ELi4ELi3EEES16_NST_INS5_IJS17_NSA_ILi16EEEEEENS5_IJS1Y_SC_EEEEEEENS4_17SM75_U32x4_LDSM_NENS4_14SM90_TMA_STOREES22_NS4_17SM90_U32x4_STSM_NENS4_39AutoVectorizingCopyWithAssumedAlignmentILi128EEEEEEvvEEEEvNT_6ParamsE,"ax",@progbits
	.align	128
.text._ZN7cutlass13device_kernelINS_4gemm6kernel13GemmUniversalIN4cute5tupleIJiiiiEEENS1_10collective13CollectiveMmaINS1_35MainloopSm100TmaUmmaWarpSpecializedILi4ELi2ELi4ENS5_IJNS4_1CILi2EEENSA_ILi1EEESC_EEEEENS5_IJNSA_ILi64EEENSA_ILi112EEENSA_ILi128EEEEEENS_6half_tENS5_IJlSC_lEEESJ_SK_NS4_8TiledMMAINS4_8MMA_AtomIJNS4_20SM100_MMA_F16BF16_SSISJ_SJ_fLi64ELi112ELNS4_4UMMA5MajorE0ELSP_0ELNSO_7ScaleInE0ELSQ_0EEEEEENS4_6LayoutINS5_IJSC_SC_SC_EEENS5_IJNSA_ILi0EEESV_SV_EEEEENS5_IJNS4_10UnderscoreESY_SY_EEEEENS4_13SM90_TMA_LOADENS4_14ComposedLayoutINS4_7SwizzleILi3ELi4ELi3EEENS4_18smem_ptr_flag_bitsILi16EEENST_INS5_IJNSA_ILi8EEESF_EEENS5_IJSF_SC_EEEEEEEvNS4_8identityENS4_23SM90_TMA_LOAD_MULTICASTES1B_vS1C_EENS_8epilogue10collective18CollectiveEpilogueINS1F_23Sm100TmaWarpSpecializedILi2ELi1ELi56ELb1ELb0EEEJSI_NS5_IJNST_ISF_SC_EENST_ISG_SC_EEEEESJ_SK_SJ_SK_NS1F_6fusion15FusionCallbacksIS1J_NS1N_17LinearCombinationISJ_fSJ_fLNS_15FloatRoundStyleE2EEESI_S1M_JEEENS4_5SM1004TMEM4LOAD26SM100_TMEM_LOAD_16dp256b2xES11_NS12_INS13_ILi1ELi4ELi3EEES16_NST_INS5_IJS17_NSA_ILi16EEEEEENS5_IJS1Y_SC_EEEEEEENS4_17SM75_U32x4_LDSM_NENS4_14SM90_TMA_STOREES22_NS4_17SM90_U32x4_STSM_NENS4_39AutoVectorizingCopyWithAssumedAlignmentILi128EEEEEEvvEEEEvNT_6ParamsE:
        .type           _ZN7cutlass13device_kernelINS_4gemm6kernel13GemmUniversalIN4cute5tupleIJiiiiEEENS1_10collective13CollectiveMmaINS1_35MainloopSm100TmaUmmaWarpSpecializedILi4ELi2ELi4ENS5_IJNS4_1CILi2EEENSA_ILi1EEESC_EEEEENS5_IJNSA_ILi64EEENSA_ILi112EEENSA_ILi128EEEEEENS_6half_tENS5_IJlSC_lEEESJ_SK_NS4_8TiledMMAINS4_8MMA_AtomIJNS4_20SM100_MMA_F16BF16_SSISJ_SJ_fLi64ELi112ELNS4_4UMMA5MajorE0ELSP_0ELNSO_7ScaleInE0ELSQ_0EEEEEENS4_6LayoutINS5_IJSC_SC_SC_EEENS5_IJNSA_ILi0EEESV_SV_EEEEENS5_IJNS4_10UnderscoreESY_SY_EEEEENS4_13SM90_TMA_LOADENS4_14ComposedLayoutINS4_7SwizzleILi3ELi4ELi3EEENS4_18smem_ptr_flag_bitsILi16EEENST_INS5_IJNSA_ILi8EEESF_EEENS5_IJSF_SC_EEEEEEEvNS4_8identityENS4_23SM90_TMA_LOAD_MULTICASTES1B_vS1C_EENS_8epilogue10collective18CollectiveEpilogueINS1F_23Sm100TmaWarpSpecializedILi2ELi1ELi56ELb1ELb0EEEJSI_NS5_IJNST_ISF_SC_EENST_ISG_SC_EEEEESJ_SK_SJ_SK_NS1F_6fusion15FusionCallbacksIS1J_NS1N_17LinearCombinationISJ_fSJ_fLNS_15FloatRoundStyleE2EEESI_S1M_JEEENS4_5SM1004TMEM4LOAD26SM100_TMEM_LOAD_16dp256b2xES11_NS12_INS13_ILi1ELi4ELi3EEES16_NST_INS5_IJS17_NSA_ILi16EEEEEENS5_IJS1Y_SC_EEEEEEENS4_17SM75_U32x4_LDSM_NENS4_14SM90_TMA_STOREES22_NS4_17SM90_U32x4_STSM_NENS4_39AutoVectorizingCopyWithAssumedAlignmentILi128EEEEEEvvEEEEvNT_6ParamsE,@function
        .size           _ZN7cutlass13device_kernelINS_4gemm6kernel13GemmUniversalIN4cute5tupleIJiiiiEEENS1_10collective13CollectiveMmaINS1_35MainloopSm100TmaUmmaWarpSpecializedILi4ELi2ELi4ENS5_IJNS4_1CILi2EEENSA_ILi1EEESC_EEEEENS5_IJNSA_ILi64EEENSA_ILi112EEENSA_ILi128EEEEEENS_6half_tENS5_IJlSC_lEEESJ_SK_NS4_8TiledMMAINS4_8MMA_AtomIJNS4_20SM100_MMA_F16BF16_SSISJ_SJ_fLi64ELi112ELNS4_4UMMA5MajorE0ELSP_0ELNSO_7ScaleInE0ELSQ_0EEEEEENS4_6LayoutINS5_IJSC_SC_SC_EEENS5_IJNSA_ILi0EEESV_SV_EEEEENS5_IJNS4_10UnderscoreESY_SY_EEEEENS4_13SM90_TMA_LOADENS4_14ComposedLayoutINS4_7SwizzleILi3ELi4ELi3EEENS4_18smem_ptr_flag_bitsILi16EEENST_INS5_IJNSA_ILi8EEESF_EEENS5_IJSF_SC_EEEEEEEvNS4_8identityENS4_23SM90_TMA_LOAD_MULTICASTES1B_vS1C_EENS_8epilogue10collective18CollectiveEpilogueINS1F_23Sm100TmaWarpSpecializedILi2ELi1ELi56ELb1ELb0EEEJSI_NS5_IJNST_ISF_SC_EENST_ISG_SC_EEEEESJ_SK_SJ_SK_NS1F_6fusion15FusionCallbacksIS1J_NS1N_17LinearCombinationISJ_fSJ_fLNS_15FloatRoundStyleE2EEESI_S1M_JEEENS4_5SM1004TMEM4LOAD26SM100_TMEM_LOAD_16dp256b2xES11_NS12_INS13_ILi1ELi4ELi3EEES16_NST_INS5_IJS17_NSA_ILi16EEEEEENS5_IJS1Y_SC_EEEEEEENS4_17SM75_U32x4_LDSM_NENS4_14SM90_TMA_STOREES22_NS4_17SM90_U32x4_STSM_NENS4_39AutoVectorizingCopyWithAssumedAlignmentILi128EEEEEEvvEEEEvNT_6ParamsE,(.L_x_150 - _ZN7cutlass13device_kernelINS_4gemm6kernel13GemmUniversalIN4cute5tupleIJiiiiEEENS1_10collective13CollectiveMmaINS1_35MainloopSm100TmaUmmaWarpSpecializedILi4ELi2ELi4ENS5_IJNS4_1CILi2EEENSA_ILi1EEESC_EEEEENS5_IJNSA_ILi64EEENSA_ILi112EEENSA_ILi128EEEEEENS_6half_tENS5_IJlSC_lEEESJ_SK_NS4_8TiledMMAINS4_8MMA_AtomIJNS4_20SM100_MMA_F16BF16_SSISJ_SJ_fLi64ELi112ELNS4_4UMMA5MajorE0ELSP_0ELNSO_7ScaleInE0ELSQ_0EEEEEENS4_6LayoutINS5_IJSC_SC_SC_EEENS5_IJNSA_ILi0EEESV_SV_EEEEENS5_IJNS4_10UnderscoreESY_SY_EEEEENS4_13SM90_TMA_LOADENS4_14ComposedLayoutINS4_7SwizzleILi3ELi4ELi3EEENS4_18smem_ptr_flag_bitsILi16EEENST_INS5_IJNSA_ILi8EEESF_EEENS5_IJSF_SC_EEEEEEEvNS4_8identityENS4_23SM90_TMA_LOAD_MULTICASTES1B_vS1C_EENS_8epilogue10collective18CollectiveEpilogueINS1F_23Sm100TmaWarpSpecializedILi2ELi1ELi56ELb1ELb0EEEJSI_NS5_IJNST_ISF_SC_EENST_ISG_SC_EEEEESJ_SK_SJ_SK_NS1F_6fusion15FusionCallbacksIS1J_NS1N_17LinearCombinationISJ_fSJ_fLNS_15FloatRoundStyleE2EEESI_S1M_JEEENS4_5SM1004TMEM4LOAD26SM100_TMEM_LOAD_16dp256b2xES11_NS12_INS13_ILi1ELi4ELi3EEES16_NST_INS5_IJS17_NSA_ILi16EEEEEENS5_IJS1Y_SC_EEEEEEENS4_17SM75_U32x4_LDSM_NENS4_14SM90_TMA_STOREES22_NS4_17SM90_U32x4_STSM_NENS4_39AutoVectorizingCopyWithAssumedAlignmentILi128EEEEEEvvEEEEvNT_6ParamsE)
        .other          _ZN7cutlass13device_kernelINS_4gemm6kernel13GemmUniversalIN4cute5tupleIJiiiiEEENS1_10collective13CollectiveMmaINS1_35MainloopSm100TmaUmmaWarpSpecializedILi4ELi2ELi4ENS5_IJNS4_1CILi2EEENSA_ILi1EEESC_EEEEENS5_IJNSA_ILi64EEENSA_ILi112EEENSA_ILi128EEEEEENS_6half_tENS5_IJlSC_lEEESJ_SK_NS4_8TiledMMAINS4_8MMA_AtomIJNS4_20SM100_MMA_F16BF16_SSISJ_SJ_fLi64ELi112ELNS4_4UMMA5MajorE0ELSP_0ELNSO_7ScaleInE0ELSQ_0EEEEEENS4_6LayoutINS5_IJSC_SC_SC_EEENS5_IJNSA_ILi0EEESV_SV_EEEEENS5_IJNS4_10UnderscoreESY_SY_EEEEENS4_13SM90_TMA_LOADENS4_14ComposedLayoutINS4_7SwizzleILi3ELi4ELi3EEENS4_18smem_ptr_flag_bitsILi16EEENST_INS5_IJNSA_ILi8EEESF_EEENS5_IJSF_SC_EEEEEEEvNS4_8identityENS4_23SM90_TMA_LOAD_MULTICASTES1B_vS1C_EENS_8epilogue10collective18CollectiveEpilogueINS1F_23Sm100TmaWarpSpecializedILi2ELi1ELi56ELb1ELb0EEEJSI_NS5_IJNST_ISF_SC_EENST_ISG_SC_EEEEESJ_SK_SJ_SK_NS1F_6fusion15FusionCallbacksIS1J_NS1N_17LinearCombinationISJ_fSJ_fLNS_15FloatRoundStyleE2EEESI_S1M_JEEENS4_5SM1004TMEM4LOAD26SM100_TMEM_LOAD_16dp256b2xES11_NS12_INS13_ILi1ELi4ELi3EEES16_NST_INS5_IJS17_NSA_ILi16EEEEEENS5_IJS1Y_SC_EEEEEEENS4_17SM75_U32x4_LDSM_NENS4_14SM90_TMA_STOREES22_NS4_17SM90_U32x4_STSM_NENS4_39AutoVectorizingCopyWithAssumedAlignmentILi128EEEEEEvvEEEEvNT_6ParamsE,@"STO_CUDA_ENTRY STV_DEFAULT"
_ZN7cutlass13device_kernelINS_4gemm6kernel13GemmUniversalIN4cute5tupleIJiiiiEEENS1_10collective13CollectiveMmaINS1_35MainloopSm100TmaUmmaWarpSpecializedILi4ELi2ELi4ENS5_IJNS4_1CILi2EEENSA_ILi1EEESC_EEEEENS5_IJNSA_ILi64EEENSA_ILi112EEENSA_ILi128EEEEEENS_6half_tENS5_IJlSC_lEEESJ_SK_NS4_8TiledMMAINS4_8MMA_AtomIJNS4_20SM100_MMA_F16BF16_SSISJ_SJ_fLi64ELi112ELNS4_4UMMA5MajorE0ELSP_0ELNSO_7ScaleInE0ELSQ_0EEEEEENS4_6LayoutINS5_IJSC_SC_SC_EEENS5_IJNSA_ILi0EEESV_SV_EEEEENS5_IJNS4_10UnderscoreESY_SY_EEEEENS4_13SM90_TMA_LOADENS4_14ComposedLayoutINS4_7SwizzleILi3ELi4ELi3EEENS4_18smem_ptr_flag_bitsILi16EEENST_INS5_IJNSA_ILi8EEESF_EEENS5_IJSF_SC_EEEEEEEvNS4_8identityENS4_23SM90_TMA_LOAD_MULTICASTES1B_vS1C_EENS_8epilogue10collective18CollectiveEpilogueINS1F_23Sm100TmaWarpSpecializedILi2ELi1ELi56ELb1ELb0EEEJSI_NS5_IJNST_ISF_SC_EENST_ISG_SC_EEEEESJ_SK_SJ_SK_NS1F_6fusion15FusionCallbacksIS1J_NS1N_17LinearCombinationISJ_fSJ_fLNS_15FloatRoundStyleE2EEESI_S1M_JEEENS4_5SM1004TMEM4LOAD26SM100_TMEM_LOAD_16dp256b2xES11_NS12_INS13_ILi1ELi4ELi3EEES16_NST_INS5_IJS17_NSA_ILi16EEEEEENS5_IJS1Y_SC_EEEEEEENS4_17SM75_U32x4_LDSM_NENS4_14SM90_TMA_STOREES22_NS4_17SM90_U32x4_STSM_NENS4_39AutoVectorizingCopyWithAssumedAlignmentILi128EEEEEEvvEEEEvNT_6ParamsE:
[----:B------:R-:W1:Y:S01]  /*0000*/  LDC R1, c[0x0][0x37c] ;  /* 0x0000df00ff017b82 */ /* 0x000e620000000800 */
[----:B------:R-:W2:Y:S01]  /*0010*/  S2R R136, SR_TID.X ;  /* 0x0000000000887919 */ /* 0x000ea20000002100 */
[----:B------:R-:W3:Y:S01]  /*0020*/  LDCU.64 UR8, c[0x0][0x890] ;  /* 0x00011200ff0877ac */ /* 0x000ee20008000a00 */
[----:B------:R-:W-:Y:S02]  /*0030*/  PRMT R129, RZ, 0x7610, R129 ;  /* 0x00007610ff817816 */ /* 0x000fe40000000081 */
[----:B------:R-:W-:Y:S01]  /*0040*/  ELECT P3, URZ, PT ;  /* 0x0000000000ff782f */ /* 0x000fe20003860000 */
[----:B---3--:R-:W-:-:S04]  /*0050*/  UISETP.NE.U32.AND UP0, UPT, UR8, URZ, UPT ;  /* 0x000000ff0800728c */ /* 0x008fc8000bf05070 */
[----:B------:R-:W-:Y:S01]  /*0060*/  UISETP.NE.AND.EX UP0, UPT, UR9, URZ, UPT, UP0 ;  /* 0x000000ff0900728c */ /* 0x000fe2000bf05300 */
[----:B--2---:R-:W-:-:S05]  /*0070*/  SHF.R.U32.HI R130, RZ, 0x5, R136 ;  /* 0x00000005ff827819 */ /* 0x004fca0000011688 */
[----:B------:R-:W2:Y:S02]  /*0080*/  SHFL.IDX PT, R0, R130, RZ, 0x1f ;  /* 0x00001fff82007589 */ /* 0x000ea400000e0000 */
[----:B--2---:R-:W-:Y:S01]  /*0090*/  R2UR UR20, R0 ;  /* 0x00000000001472ca */ /* 0x004fe200000e0000 */
[----:B-1----:R-:W-:-:S14]  /*00a0*/  BRA.U UP0, `(.L_x_0) ;  /* 0x0000000100307547 */ /* 0x002fdc000b800000 */
[----:B------:R-:W1:Y:S02]  /*00b0*/  LDCU.64 UR4, c[0x0][0x888] ;  /* 0x00011100ff0477ac */ /* 0x000e640008000a00 */
[----:B-1----:R-:W-:-:S04]  /*00c0*/  UISETP.NE.U32.AND UP0, UPT, UR4, URZ, UPT ;  /* 0x000000ff0400728c */ /* 0x002fc8000bf05070 */
[----:B------:R-:W-:-:S09]  /*00d0*/  UISETP.NE.AND.EX UP0, UPT, UR5, URZ, UPT, UP0 ;  /* 0x000000ff0500728c */ /* 0x000fd2000bf05300 */
[----:B------:R-:W-:Y:S05]  /*00e0*/  BRA.U !UP0, `(.L_x_1) ;  /* 0x0000000108147547 */ /* 0x000fea000b800000 */
[----:B------:R-:W1:Y:S01]  /*00f0*/  LDC.64 R74, c[0x0][0x888] ;  /* 0x00022200ff4a7b82 */ /* 0x000e620000000a00 */
[----:B------:R-:W1:Y:S02]  /*0100*/  LDCU.64 UR4, c[0x0][0x358] ;  /* 0x00006b00ff0477ac */ /* 0x000e640008000a00 */
[----:B-1----:R1:W5:Y:S01]  /*0110*/  LDG.E R74, desc[UR4][R74.64] ;  /* 0x000000044a4a7981 */ /* 0x002362000c1e1900 */
[----:B------:R-:W-:Y:S01]  /*0120*/  HFMA2 R129, -RZ, RZ, 0, 5.9604644775390625e-08 ;  /* 0x00000001ff817431 */ /* 0x000fe200000001ff */
[----:B------:R-:W-:Y:S05]  /*0130*/  BRA `(.L_x_0) ;  /* 0x00000000000c7947 */ /* 0x000fea0003800000 */
.L_x_1:
[----:B------:R-:W1:Y:S01]  /*0140*/  LDCU UR4, c[0x0][0x880] ;  /* 0x00011000ff0477ac */ /* 0x000e620008000800 */
[----:B------:R-:W-:Y:S01]  /*0150*/  HFMA2 R129, -RZ, RZ, 0, 5.9604644775390625e-08 ;  /* 0x00000001ff817431 */ /* 0x000fe200000001ff */
[----:B-1----:R-:W-:-:S07]  /*0160*/  MOV R74, UR4 ;  /* 0x00000004004a7c02 */ /* 0x002fce0008000f00 */
.L_x_0:
[----:B------:R-:W2:Y:S02]  /*0170*/  LDCU.64 UR4, c[0x0][0x8b0] ;  /* 0x00011600ff0477ac */ /* 0x000ea40008000a00 */
[----:B--2---:R-:W-:-:S04]  /*0180*/  UISETP.NE.U32.AND UP0, UPT, UR4, URZ, UPT ;  /* 0x000000ff0400728c */ /* 0x004fc8000bf05070 */
[----:B------:R-:W-:-:S09]  /*0190*/  UISETP.NE.AND.EX UP0, UPT, UR5, URZ, UPT, UP0 ;  /* 0x000000ff0500728c */ /* 0x000fd2000bf05300 */
[----:B------:R-:W-:Y:S05]  /*01a0*/  BRA.U UP0, `(.L_x_2) ;  /* 0x0000000100287547 */ /* 0x000fea000b800000 */
[----:B------:R-:W2:Y:S02]  /*01b0*/  LDCU.64 UR4, c[0x0][0x8a8] ;  /* 0x00011500ff0477ac */ /* 0x000ea40008000a00 */
[----:B--2---:R-:W-:-:S04]  /*01c0*/  UISETP.NE.U32.AND UP0, UPT, UR4, URZ, UPT ;  /* 0x000000ff0400728c */ /* 0x004fc8000bf05070 */
[----:B------:R-:W-:-:S09]  /*01d0*/  UISETP.NE.AND.EX UP0, UPT, UR5, URZ, UPT, UP0 ;  /* 0x000000ff0500728c */ /* 0x000fd2000bf05300 */
[----:B------:R-:W-:Y:S05]  /*01e0*/  BRA.U !UP0, `(.L_x_3) ;  /* 0x0000000108107547 */ /* 0x000fea000b800000 */
[----:B------:R-:W2:Y:S01]  /*01f0*/  LDC.64 R2, c[0x0][0x8a8] ;  /* 0x00022a00ff027b82 */ /* 0x000ea20000000a00 */
[----:B------:R-:W2:Y:S02]  /*0200*/  LDCU.64 UR4, c[0x0][0x358] ;  /* 0x00006b00ff0477ac */ /* 0x000ea40008000a00 */
[----:B--2---:R2:W5:Y:S01]  /*0210*/  LDG.E R73, desc[UR4][R2.64] ;  /* 0x0000000402497981 */ /* 0x004562000c1e1900 */
[----:B------:R-:W-:Y:S05]  /*0220*/  BRA `(.L_x_2) ;  /* 0x0000000000087947 */ /* 0x000fea0003800000 */
.L_x_3:
[----:B------:R-:W2:Y:S02]  /*0230*/  LDCU UR4, c[0x0][0x8a0] ;  /* 0x00011400ff0477ac */ /* 0x000ea40008000800 */
[----:B--2---:R-:W-:Y:S02]  /*0240*/  MOV R73, UR4 ;  /* 0x0000000400497c02 */ /* 0x004fe40008000f00 */
.L_x_2:
[----:B------:R-:W-:Y:S01]  /*0250*/  IMAD.U32 R0, RZ, RZ, UR20 ;  /* 0x00000014ff007e24 */ /* 0x000fe2000f8e00ff */
[----:B------:R-:W-:Y:S04]  /*0260*/  BSSY.RECONVERGENT B0, `(.L_x_4) ;  /* 0x000000c000007945 */ /* 0x000fe80003800200 */
[C---:B------:R-:W-:Y:S02]  /*0270*/  ISETP.NE.OR P1, PT, R0.reuse, 0x1, !P3 ;  /* 0x000000010000780c */ /* 0x040fe40005f25670 */
[----:B------:R-:W-:-:S11]  /*0280*/  ISETP.NE.OR P0, PT, R0, 0x3, !P3 ;  /* 0x000000030000780c */ /* 0x000fd60005f05670 */
[----:B------:R-:W-:Y:S05]  /*0290*/  @P1 BRA `(.L_x_5) ;  /* 0x0000000000201947 */ /* 0x000fea0003800000 */
[----:B------:R-:W3:Y:S02]  /*02a0*/  LDCU.64 UR4, c[0x0][0x348] ;  /* 0x00006900ff0477ac */ /* 0x000ee40008000a00 */
[----:B---3--:R-:W-:Y:S02]  /*02b0*/  UIADD3 UR6, UP1, UPT, UR4, 0x80, URZ ;  /* 0x0000008004067890 */ /* 0x008fe4000ff3e0ff */
[----:B------:R-:W-:Y:S02]  /*02c0*/  UIADD3 UR4, UP0, UPT, UR4, 0x180, URZ ;  /* 0x0000018004047890 */ /* 0x000fe4000ff1e0ff */
[----:B------:R-:W-:Y:S02]  /*02d0*/  UIADD3.X UR7, UPT, UPT, URZ, UR5, URZ, UP1, !UPT ;  /* 0x00000005ff077290 */ /* 0x000fe40008ffe4ff */
[----:B------:R-:W-:-:S07]  /*02e0*/  UIADD3.X UR5, UPT, UPT, URZ, UR5, URZ, UP0, !UPT ;  /* 0x00000005ff057290 */ /* 0x000fce00087fe4ff */
[----:B------:R3:W-:Y:S02]  /*02f0*/  UTMACCTL.PF [UR6] ;  /* 0x00000000060079b9 */ /* 0x0007e40008040000 */
[----:B------:R3:W-:Y:S02]  /*0300*/  UTMACCTL.PF [UR4] ;  /* 0x00000000040079b9 */ /* 0x0007e40008040000 */
[----:B---3--:R-:W-:Y:S01]  /*0310*/  NOP ;  /* 0x0000000000007918 */ /* 0x008fe20000000000 */
.L_x_5:
[----:B------:R-:W-:Y:S05]  /*0320*/  BSYNC.RECONVERGENT B0 ;  /* 0x0000000000007941 */ /* 0x000fea0003800200 */
.L_x_4:
[----:B------:R-:W-:Y:S04]  /*0330*/  BSSY.RECONVERGENT B0, `(.L_x_6) ;  /* 0x000000a000007945 */ /* 0x000fe80003800200 */
        /* <DEDUP_REMOVED lines=9> */
.L_x_7:
[----:B------:R-:W-:Y:S05]  /*03d0*/  BSYNC.RECONVERGENT B0 ;  /* 0x0000000000007941 */ /* 0x000fea0003800200 */
.L_x_6:
[----:B------:R-:W3:Y:S01]  /*03e0*/  LDCU.64 UR4, c[0x0][0x888] ;  /* 0x00011100ff0477ac */ /* 0x000ee20008000a00 */
[----:B------:R-:W-:Y:S02]  /*03f0*/  UISETP.EQ.U32.AND UP1, UPT, UR8, URZ, UPT ;  /* 0x000000ff0800728c */ /* 0x000fe4000bf22070 */
[----:B------:R-:W-:Y:S02]  /*0400*/  UPLOP3.LUT UP3, UPT, UPT, UPT, UPT, 0x80, 0x8 ;  /* 0x000000000008789c */ /* 0x000fe40003f6f070 */
[----:B---3--:R-:W-:-:S04]  /*0410*/  UISETP.NE.U32.AND UP0, UPT, UR4, URZ, UPT ;  /* 0x000000ff0400728c */ /* 0x008fc8000bf05070 */
[----:B------:R-:W-:-:S04]  /*0420*/  UISETP.NE.AND.EX UP2, UPT, UR5, URZ, UPT, UP0 ;  /* 0x000000ff0500728c */ /* 0x000fc8000bf45300 */
[----:B------:R-:W-:-:S04]  /*0430*/  UISETP.EQ.OR.EX UP4, UPT, UR9, URZ, !UP2, UP1 ;  /* 0x000000ff0900728c */ /* 0x000fc8000d782710 */
[----:B------:R-:W-:-:S05]  /*0440*/  UP2UR UR63, UPR, URZ, 0x10 ;  /* 0x00000010ff3f7883 */ /* 0x000fca0008000000 */
[----:B------:R-:W-:Y:S07]  /*0450*/  BRA.U !UP4, `(.L_x_8) ;  /* 0x000000010c207547 */ /* 0x000fee000b800000 */
[----:B------:R-:W-:Y:S01]  /*0460*/  UISETP.NE.U32.AND UP1, UPT, UR8, URZ, UPT ;  /* 0x000000ff0800728c */ /* 0x000fe2000bf25070 */
[----:B-----5:R-:W-:Y:S01]  /*0470*/  FSETP.NEU.AND P0, PT, R74, RZ, PT ;  /* 0x000000ff4a00720b */ /* 0x020fe20003f0d000 */
[----:B------:R-:W-:Y:S02]  /*0480*/  USEL UR4, URZ, 0xffffffff, UP2 ;  /* 0xffffffffff047887 */ /* 0x000fe40009000000 */
[----:B------:R-:W-:-:S10]  /*0490*/  UISETP.NE.AND.EX UP1, UPT, UR9, URZ, UPT, UP1 ;  /* 0x000000ff0900728c */ /* 0x000fd4000bf25310 */
[----:B------:R-:W-:Y:S01]  /*04a0*/  VOTEU.ANY UP0, P0 ;  /* 0x0000000000ff7886 */ /* 0x000fe20000000100 */
[----:B------:R-:W-:-:S04]  /*04b0*/  @!UP1 USEL UR4, URZ, 0xffffffff, UP0 ;  /* 0xffffffffff049887 */ /* 0x000fc80008000000 */
[----:B------:R-:W-:-:S04]  /*04c0*/  ULOP3.LUT UR4, UR4, 0x1, URZ, 0xc0, !UPT ;  /* 0x0000000104047892 */ /* 0x000fc8000f8ec0ff */
[----:B------:R-:W-:-:S11]  /*04d0*/  UISETP.NE.U32.AND UP3, UPT, UR4, 0x1, UPT ;  /* 0x000000010400788c */ /* 0x000fd6000bf65070 */
.L_x_8:
[----:B--2---:R-:W2:Y:S01]  /*04e0*/  SHFL.IDX PT, R2, R130, RZ, 0x1f ;  /* 0x00001fff82027589 */ /* 0x004ea200000e0000 */
[----:B------:R-:W-:Y:S01]  /*04f0*/  UISETP.NE.AND UP5, UPT, UR20, 0x2, UPT ;  /* 0x000000021400788c */ /* 0x000fe2000bfa5270 */
[----:B--2---:R-:W-:-:S13]  /*0500*/  ISETP.NE.AND P0, PT, R2, RZ, PT ;  /* 0x000000ff0200720c */ /* 0x004fda0003f05270 */
[----:B------:R-:W-:Y:S05]  /*0510*/  @P0 BRA `(.L_x_9) ;  /* 0x0000000000580947 */ /* 0x000fea0003800000 */
[----:B------:R-:W2:Y:S01]  /*0520*/  S2UR UR4, SR_CgaCtaId ;  /* 0x00000000000479c3 */ /* 0x000ea20000008800 */
[----:B------:R-:W-:Y:S01]  /*0530*/  UMOV UR5, 0x400 ;  /* 0x0000040000057882 */ /* 0x000fe20000000000 */
[----:B------:R-:W-:Y:S01]  /*0540*/  UMOV UR8, 0x1 ;  /* 0x0000000100087882 */ /* 0x000fe20000000000 */
[----:B------:R-:W-:Y:S01]  /*0550*/  UMOV UR6, 0x2 ;  /* 0x0000000200067882 */ /* 0x000fe20000000000 */
[----:B------:R-:W-:-:S04]  /*0560*/  UIADD3 UR8, UPT, UPT, -UR8, 0x100000, URZ ;  /* 0x0010000008087890 */ /* 0x000fc8000fffe1ff */
[----:B------:R-:W-:Y:S02]  /*0570*/  USHF.L.U32 UR9, UR8, 0xb, URZ ;  /* 0x0000000b08097899 */ /* 0x000fe400080006ff */
[----:B------:R-:W-:Y:S02]  /*0580*/  USHF.L.U32 UR8, UR8, 0x1, URZ ;  /* 0x0000000108087899 */ /* 0x000fe400080006ff */
[----:B------:R-:W-:-:S04]  /*0590*/  UIADD3 UR6, UPT, UPT, -UR6, 0x100000, URZ ;  /* 0x0010000006067890 */ /* 0x000fc8000fffe1ff */
[----:B------:R-:W-:Y:S02]  /*05a0*/  USHF.L.U32 UR7, UR6, 0xb, URZ ;  /* 0x0000000b06077899 */ /* 0x000fe400080006ff */
[----:B------:R-:W-:Y:S01]  /*05b0*/  USHF.L.U32 UR6, UR6, 0x1, URZ ;  /* 0x0000000106067899 */ /* 0x000fe200080006ff */
[----:B------:R-:W-:Y:S01]  /*05c0*/  ELECT P0, URZ, PT ;  /* 0x0000000000ff782f */ /* 0x000fe20003800000 */
[----:B--2---:R-:W-:Y:S01]  /*05d0*/  ULEA UR4, UR4, UR5, 0x18 ;  /* 0x0000000504047291 */ /* 0x004fe2000f8ec0ff */
[----:B------:R-:W2:Y:S11]  /*05e0*/  FENCE.VIEW.ASYNC.S ;  /* 0x00000000000073c6 */ /* 0x000eb60000000000 */
[----:B--2---:R2:W3:Y:S01]  /*05f0*/  SYNCS.EXCH.64 URZ, [UR4], UR8 ;  /* 0x0000000804ff75b2 */ /* 0x0044e20008000100 */
[----:B------:R2:W4:Y:S01]  /*0600*/  SYNCS.EXCH.64 URZ, [UR4+0x20], UR6 ;  /* 0x0000200604ff75b2 */ /* 0x0005220008000100 */
[----:B------:R2:W1:Y:S01]  /*0610*/  SYNCS.EXCH.64 URZ, [UR4+0x8], UR8 ;  /* 0x0000080804ff75b2 */ /* 0x0004620008000100 */
[----:B------:R2:W1:Y:S01]  /*0620*/  SYNCS.EXCH.64 URZ, [UR4+0x28], UR6 ;  /* 0x0000280604ff75b2 */ /* 0x0004620008000100 */
[----:B------:R2:W1:Y:S01]  /*0630*/  SYNCS.EXCH.64 URZ, [UR4+0x10], UR8 ;  /* 0x0000100804ff75b2 */ /* 0x0004620008000100 */
[----:B------:R2:W1:Y:S01]  /*0640*/  SYNCS.EXCH.64 URZ, [UR4+0x30], UR6 ;  /* 0x0000300604ff75b2 */ /* 0x0004620008000100 */
[----:B------:R2:W1:Y:S01]  /*0650*/  SYNCS.EXCH.64 URZ, [UR4+0x18], UR8 ;  /* 0x0000180804ff75b2 */ /* 0x0004620008000100 */
[----:B------:R2:W1:Y:S01]  /*0660*/  SYNCS.EXCH.64 URZ, [UR4+0x38], UR6 ;  /* 0x0000380604ff75b2 */ /* 0x0004620008000100 */
[----:B------:R-:W-:Y:S01]  /*0670*/  NOP ;  /* 0x0000000000007918 */ /* 0x000fe20000000000 */
.L_x_9:
[----:B------:R-:W2:Y:S01]  /*0680*/  SHFL.IDX PT, R2, R130, RZ, 0x1f ;  /* 0x00001fff82027589 */ /* 0x000ea200000e0000 */
[----:B------:R-:W-:Y:S01]  /*0690*/  NOP ;  /* 0x0000000000007918 */ /* 0x000fe20000000000 */
[----:B--2---:R-:W-:-:S13]  /*06a0*/  ISETP.NE.AND P0, PT, R2, 0x1, PT ;  /* 0x000000010200780c */ /* 0x004fda0003f05270 */
        /* <DEDUP_REMOVED lines=14> */
[----:B--2---:R2:W1:Y:S01]  /*0790*/  SYNCS.EXCH.64 URZ, [UR4+0x40], UR8 ;  /* 0x0000400804ff75b2 */ /* 0x0044620008000100 */
[----:B------:R2:W1:Y:S01]  /*07a0*/  SYNCS.EXCH.64 URZ, [UR4+0x50], UR6 ;  /* 0x0000500604ff75b2 */ /* 0x0004620008000100 */
[----:B------:R2:W1:Y:S01]  /*07b0*/  SYNCS.EXCH.64 URZ, [UR4+0x48], UR8 ;  /* 0x0000480804ff75b2 */ /* 0x0004620008000100 */
[----:B------:R2:W1:Y:S01]  /*07c0*/  SYNCS.EXCH.64 URZ, [UR4+0x58], UR6 ;  /* 0x0000580604ff75b2 */ /* 0x0004620008000100 */
[----:B------:R-:W-:Y:S01]  /*07d0*/  NOP ;  /* 0x0000000000007918 */ /* 0x000fe20000000000 */
.L_x_10:
[----:B------:R-:W3:Y:S01]  /*07e0*/  SHFL.IDX PT, R2, R130, RZ, 0x1f ;  /* 0x00001fff82027589 */ /* 0x000ee200000e0000 */
[----:B------:R-:W-:Y:S01]  /*07f0*/  NOP ;  /* 0x0000000000007918 */ /* 0x000fe20000000000 */
[----:B---3--:R-:W-:-:S13]  /*0800*/  ISETP.NE.AND P0, PT, R2, 0x3, PT ;  /* 0x000000030200780c */ /* 0x008fda0003f05270 */
[----:B------:R-:W-:Y:S05]  /*0810*/  @P0 BRA `(.L_x_11) ;  /* 0x0000000000300947 */ /* 0x000fea0003800000 */
[----:B--2---:R-:W2:Y:S01]  /*0820*/  S2UR UR4, SR_CgaCtaId ;  /* 0x00000000000479c3 */ /* 0x004ea20000008800 */
[----:B------:R-:W-:Y:S01]  /*0830*/  UMOV UR6, 0x400 ;  /* 0x0000040000067882 */ /* 0x000fe20000000000 */
[----:B------:R-:W-:Y:S01]  /*0840*/  UMOV UR5, 0x20 ;  /* 0x0000002000057882 */ /* 0x000fe20000000000 */
[----:B------:R-:W-:Y:S01]  /*0850*/  ELECT P0, URZ, PT ;  /* 0x0000000000ff782f */ /* 0x000fe20003800000 */
[----:B--2---:R-:W-:Y:S02]  /*0860*/  ULEA UR6, UR4, UR6, 0x18 ;  /* 0x0000000604067291 */ /* 0x004fe4000f8ec0ff */
[----:B------:R-:W-:-:S04]  /*0870*/  UIADD3 UR4, UPT, UPT, -UR5, 0x100000, URZ ;  /* 0x0010000005047890 */ /* 0x000fc8000fffe1ff */
[----:B------:R-:W-:Y:S02]  /*0880*/  USHF.L.U32 UR5, UR4, 0xb, URZ ;  /* 0x0000000b04057899 */ /* 0x000fe400080006ff */
[----:B------:R-:W-:Y:S01]  /*0890*/  USHF.L.U32 UR4, UR4, 0x1, URZ ;  /* 0x0000000104047899 */ /* 0x000fe200080006ff */
[----:B------:R-:W2:Y:S11]  /*08a0*/  FENCE.VIEW.ASYNC.S ;  /* 0x00000000000073c6 */ /* 0x000eb60000000000 */
[----:B--2---:R3:W2:Y:S01]  /*08b0*/  SYNCS.EXCH.64 URZ, [UR6+0x60], UR4 ;  /* 0x0000600406ff75b2 */ /* 0x0046a20008000100 */
[----:B------:R3:W1:Y:S02]  /*08c0*/  SYNCS.EXCH.64 URZ, [UR6+0x68], UR4 ;  /* 0x0000680406ff75b2 */ /* 0x0006640008000100 */
[----:B---3--:R-:W-:Y:S01]  /*08d0*/  NOP ;  /* 0x0000000000007918 */ /* 0x008fe20000000000 */
.L_x_11:
[----:B------:R-:W3:Y:S01]  /*08e0*/  SHFL.IDX PT, R2, R130, RZ, 0x1f ;  /* 0x00001fff82027589 */ /* 0x000ee200000e0000 */
[----:B------:R-:W-:Y:S01]  /*08f0*/  NOP ;  /* 0x0000000000007918 */ /* 0x000fe20000000000 */
[----:B---3--:R-:W-:-:S13]  /*0900*/  ISETP.NE.AND P0, PT, R2, 0x4, PT ;  /* 0x000000040200780c */ /* 0x008fda0003f05270 */
[----:B------:R-:W-:Y:S05]  /*0910*/  @P0 BRA `(.L_x_12) ;  /* 0x00000000004c0947 */ /* 0x000fea0003800000 */
[----:B--2---:R-:W2:Y:S01]  /*0920*/  S2UR UR6, SR_CgaCtaId ;  /* 0x00000000000679c3 */ /* 0x004ea20000008800 */
[----:B------:R-:W-:Y:S01]  /*0930*/  UMOV UR4, 0x1e0 ;  /* 0x000001e000047882 */ /* 0x000fe20000000000 */
[----:B------:R-:W-:Y:S01]  /*0940*/  UMOV UR5, 0x400 ;  /* 0x0000040000057882 */ /* 0x000fe20000000000 */
[----:B------:R-:W-:Y:S01]  /*0950*/  USEL UR4, UR4, 0x1a0, UP3 ;  /* 0x000001a004047887 */ /* 0x000fe20009800000 */
[----:B------:R-:W-:Y:S01]  /*0960*/  UMOV UR8, 0x1 ;  /* 0x0000000100087882 */ /* 0x000fe20000000000 */
[----:B------:R-:W-:Y:S01]  /*0970*/  ELECT P0, URZ, PT ;  /* 0x0000000000ff782f */ /* 0x000fe20003800000 */
[----:B------:R-:W-:-:S04]  /*0980*/  UIADD3 UR8, UPT, UPT, -UR8, 0x100000, URZ ;  /* 0x0010000008087890 */ /* 0x000fc8000fffe1ff */
[----:B------:R-:W-:Y:S02]  /*0990*/  USHF.L.U32 UR9, UR8, 0xb, URZ ;  /* 0x0000000b08097899 */ /* 0x000fe400080006ff */
[----:B------:R-:W-:Y:S02]  /*09a0*/  USHF.L.U32 UR8, UR8, 0x1, URZ ;  /* 0x0000000108087899 */ /* 0x000fe400080006ff */
[----:B--2---:R-:W-:Y:S02]  /*09b0*/  ULEA UR6, UR6, UR5, 0x18 ;  /* 0x0000000506067291 */ /* 0x004fe4000f8ec0ff */
[----:B------:R-:W-:-:S04]  /*09c0*/  UIADD3 UR4, UPT, UPT, -UR4, 0x100000, URZ ;  /* 0x0010000004047890 */ /* 0x000fc8000fffe1ff */
[----:B------:R-:W-:Y:S02]  /*09d0*/  USHF.L.U32 UR5, UR4, 0xb, URZ ;  /* 0x0000000b04057899 */ /* 0x000fe400080006ff */
[----:B------:R-:W-:Y:S01]  /*09e0*/  USHF.L.U32 UR4, UR4, 0x1, URZ ;  /* 0x0000000104047899 */ /* 0x000fe200080006ff */
[----:B------:R-:W2:Y:S03]  /*09f0*/  FENCE.VIEW.ASYNC.S ;  /* 0x00000000000073c6 */ /* 0x000ea60000000000 */
[----:B--2---:R3:W2:Y:S08]  /*0a00*/  SYNCS.EXCH.64 URZ, [UR6+0x70], UR8 ;  /* 0x0000700806ff75b2 */ /* 0x0046b00008000100 */
[----:B------:R3:W1:Y:S01]  /*0a10*/  SYNCS.EXCH.64 URZ, [UR6+0x80], UR4 ;  /* 0x0000800406ff75b2 */ /* 0x0006620008000100 */
[----:B------:R3:W1:Y:S01]  /*0a20*/  SYNCS.EXCH.64 URZ, [UR6+0x78], UR8 ;  /* 0x0000780806ff75b2 */ /* 0x0006620008000100 */
[----:B------:R3:W1:Y:S02]  /*0a30*/  SYNCS.EXCH.64 URZ, [UR6+0x88], UR4 ;  /* 0x0000880406ff75b2 */ /* 0x0006640008000100 */
[----:B---3--:R-:W-:Y:S01]  /*0a40*/  NOP ;  /* 0x0000000000007918 */ /* 0x008fe20000000000 */
.L_x_12:
[----:B------:R-:W3:Y:S01]  /*0a50*/  SHFL.IDX PT, R2, R130, RZ, 0x1f ;  /* 0x00001fff82027589 */ /* 0x000ee200000e0000 */
[----:B------:R-:W-:Y:S01]  /*0a60*/  NOP ;  /* 0x0000000000007918 */ /* 0x000fe20000000000 */
[----:B---3--:R-:W-:-:S13]  /*0a70*/  ISETP.NE.AND P0, PT, R2, 0x5, PT ;  /* 0x000000050200780c */ /* 0x008fda0003f05270 */
[----:B------:R-:W-:Y:S05]  /*0a80*/  @P0 BRA `(.L_x_13) ;  /* 0x0000000000580947 */ /* 0x000fea0003800000 */
[----:B--2---:R-:W2:Y:S01]  /*0a90*/  S2UR UR4, SR_CgaCtaId ;  /* 0x00000000000479c3 */ /* 0x004ea20000008800 */
        /* <DEDUP_REMOVED lines=12> */
[----:B--2---:R3:W2:Y:S01]  /*0b60*/  SYNCS.EXCH.64 URZ, [UR4+0x90], UR8 ;  /* 0x0000900804ff75b2 */ /* 0x0046a20008000100 */
[----:B------:R3:W1:Y:S01]  /*0b70*/  SYNCS.EXCH.64 URZ, [UR4+0xb0], UR6 ;  /* 0x0000b00604ff75b2 */ /* 0x0006620008000100 */
[----:B------:R3:W1:Y:S01]  /*0b80*/  SYNCS.EXCH.64 URZ, [UR4+0x98], UR8 ;  /* 0x0000980804ff75b2 */ /* 0x0006620008000100 */
[----:B------:R3:W1:Y:S01]  /*0b90*/  SYNCS.EXCH.64 URZ, [UR4+0xb8], UR6 ;  /* 0x0000b80604ff75b2 */ /* 0x0006620008000100 */
[----:B------:R3:W1:Y:S01]  /*0ba0*/  SYNCS.EXCH.64 URZ, [UR4+0xa0], UR8 ;  /* 0x0000a00804ff75b2 */ /* 0x0006620008000100 */
[----:B------:R3:W1:Y:S01]  /*0bb0*/  SYNCS.EXCH.64 URZ, [UR4+0xc0], UR6 ;  /* 0x0000c00604ff75b2 */ /* 0x0006620008000100 */
[----:B------:R3:W1:Y:S01]  /*0bc0*/  SYNCS.EXCH.64 URZ, [UR4+0xa8], UR8 ;  /* 0x0000a80804ff75b2 */ /* 0x0006620008000100 */
[----:B------:R3:W1:Y:S02]  /*0bd0*/  SYNCS.EXCH.64 URZ, [UR4+0xc8], UR6 ;  /* 0x0000c80604ff75b2 */ /* 0x0006640008000100 */
[----:B---3--:R-:W-:Y:S01]  /*0be0*/  NOP ;  /* 0x0000000000007918 */ /* 0x008fe20000000000 */
.L_x_13:
[----:B------:R-:W3:Y:S01]  /*0bf0*/  SHFL.IDX PT, R2, R130, RZ, 0x1f ;  /* 0x00001fff82027589 */ /* 0x000ee200000e0000 */
[----:B------:R-:W1:Y:S01]  /*0c00*/  S2UR UR42, SR_CgaCtaId ;  /* 0x00000000002a79c3 */ /* 0x000e620000008800 */
[----:B------:R-:W-:Y:S01]  /*0c10*/  NOP ;  /* 0x0000000000007918 */ /* 0x000fe20000000000 */
[----:B---3--:R-:W-:-:S13]  /*0c20*/  ISETP.NE.AND P0, PT, R2, 0x3, PT ;  /* 0x000000030200780c */ /* 0x008fda0003f05270 */
[----:B-1----:R-:W-:Y:S05]  /*0c30*/  @P0 BRA `(.L_x_14) ;  /* 0x0000000000340947 */ /* 0x002fea0003800000 */
[----:B--2---:R-:W-:Y:S01]  /*0c40*/  UMOV UR4, 0x400 ;  /* 0x0000040000047882 */ /* 0x004fe20000000000 */
[----:B------:R-:W-:Y:S01]  /*0c50*/  UMOV UR6, 0x20 ;  /* 0x0000002000067882 */ /* 0x000fe20000000000 */
[----:B------:R-:W-:Y:S02]  /*0c60*/  ULEA UR4, UR42, UR4, 0x18 ;  /* 0x000000042a047291 */ /* 0x000fe4000f8ec0ff */
[----:B------:R-:W-:-:S04]  /*0c70*/  UIADD3 UR6, UPT, UPT, -UR6, 0x100000, URZ ;  /* 0x0010000006067890 */ /* 0x000fc8000fffe1ff */
[----:B------:R-:W-:Y:S02]  /*0c80*/  USHF.L.U32 UR7, UR6, 0xb, URZ ;  /* 0x0000000b06077899 */ /* 0x000fe400080006ff */
[----:B------:R-:W-:Y:S01]  /*0c90*/  USHF.L.U32 UR6, UR6, 0x1, URZ ;  /* 0x0000000106067899 */ /* 0x000fe200080006ff */
[----:B------:R-:W-:Y:S01]  /*0ca0*/  ELECT P0, URZ, PT ;  /* 0x0000000000ff782f */ /* 0x000fe20003800000 */
[----:B------:R-:W1:Y:S10]  /*0cb0*/  FENCE.VIEW.ASYNC.S ;  /* 0x00000000000073c6 */ /* 0x000e740000000000 */
[----:B-1----:R1:W3:Y:S01]  /*0cc0*/  SYNCS.EXCH.64 URZ, [UR4+0xd0], UR6 ;  /* 0x0000d00604ff75b2 */ /* 0x0022e20008000100 */
[----:B------:R1:W2:Y:S01]  /*0cd0*/  SYNCS.EXCH.64 URZ, [UR4+0xe0], UR6 ;  /* 0x0000e00604ff75b2 */ /* 0x0002a20008000100 */
[----:B------:R1:W1:Y:S01]  /*0ce0*/  SYNCS.EXCH.64 URZ, [UR4+0xd8], UR6 ;  /* 0x0000d80604ff75b2 */ /* 0x0002620008000100 */
[----:B------:R1:W1:Y:S01]  /*0cf0*/  SYNCS.EXCH.64 URZ, [UR4+0xe8], UR6 ;  /* 0x0000e80604ff75b2 */ /* 0x0002620008000100 */
[----:B------:R-:W-:Y:S01]  /*0d00*/  NOP ;  /* 0x0000000000007918 */ /* 0x000fe20000000000 */
.L_x_14:
[----:B-12---:R-:W1:Y:S01]  /*0d10*/  LDCU UR4, c[0x0][0x36c] ;  /* 0x00006d80ff0477ac */ /* 0x006e620008000800 */
[----:B------:R-:W-:Y:S01]  /*0d20*/  ISETP.NE.OR P3, PT, R0, 0x2, !P3 ;  /* 0x000000020000780c */ /* 0x000fe20005f65670 */
[----:B------:R-:W-:Y:S01]  /*0d30*/  NOP ;  /* 0x0000000000007918 */ /* 0x000fe20000000000 */
[----:B------:R-:W-:Y:S01]  /*0d40*/  LOP3.LUT R0, R136, 0x1f, RZ, 0xc0, !PT ;  /* 0x0000001f88007812 */ /* 0x000fe200078ec0ff */
[----:B------:R-:W-:Y:S02]  /*0d50*/  UISETP.NE.AND UP4, UPT, UR20, URZ, UPT ;  /* 0x000000ff1400728c */ /* 0x000fe4000bf85270 */
[----:B-1----:R-:W-:-:S09]  /*0d60*/  UISETP.EQ.U32.AND UP6, UPT, UR4, 0x1, UPT ;  /* 0x000000010400788c */ /* 0x002fd2000bfc2070 */
[----:B------:R-:W-:Y:S05]  /*0d70*/  BRA.U !UP6, `(.L_x_15) ;  /* 0x000000010e087547 */ /* 0x000fea000b800000 */
[----:B---34-:R-:W-:Y:S01]  /*0d80*/  UCGABAR_ARV ;  /* 0x00000000000079c7 */ /* 0x018fe20008000000 */
[----:B------:R-:W-:Y:S05]  /*0d90*/  BRA `(.L_x_16) ;  /* 0x0000000000047947 */ /* 0x000fea0003800000 */
.L_x_15:
[----:B---34-:R-:W-:Y:S01]  /*0da0*/  NOP ;  /* 0x0000000000007918 */ /* 0x018fe20000000000 */
.L_x_16:
[----:B------:R-:W1:Y:S01]  /*0db0*/  S2UR UR47, SR_CTAID.X ;  /* 0x00000000002f79c3 */ /* 0x000e620000002500 */
[----:B------:R-:W-:-:S05]  /*0dc0*/  CS2R.32 R3, SR_CgaSize ;  /* 0x0000000000037805 */ /* 0x000fca0000008a00 */
[----:B------:R-:W-:-:S05]  /*0dd0*/  IMAD R3, R3, -0xa0, RZ ;  /* 0xffffff6003037824 */ /* 0x000fca00078e02ff */
[----:B------:R-:W-:-:S14]  /*0de0*/  R2UR UR5, R3 ;  /* 0x00000000030572ca */ /* 0x000fdc00000e0000 */
[----:B------:R-:W2:Y:S01]  /*0df0*/  LDCU UR5, c[0x0][UR5+0x2b0] ;  /* 0x00005600050577ac */ /* 0x000ea20008000800 */
[----:B------:R-:W-:-:S05]  /*0e00*/  CS2R.32 R3, SR_CgaSize ;  /* 0x0000000000037805 */ /* 0x000fca0000008a00 */
[----:B------:R-:W-:-:S05]  /*0e10*/  IMAD R3, R3, -0xa0, RZ ;  /* 0xffffff6003037824 */ /* 0x000fca00078e02ff */
[----:B------:R-:W-:-:S14]  /*0e20*/  R2UR UR4, R3 ;  /* 0x00000000030472ca */ /* 0x000fdc00000e0000 */
[----:B------:R-:W3:Y:S01]  /*0e30*/  LDCU UR4, c[0x0][UR4+0x2b4] ;  /* 0x00005680040477ac */ /* 0x000ee20008000800 */
[----:B------:R-:W4:Y:S01]  /*0e40*/  S2UR UR48, SR_CTAID.Y ;  /* 0x00000000003079c3 */ /* 0x000f220000002600 */
[----:B------:R-:W-:-:S05]  /*0e50*/  CS2R.32 R3, SR_CgaSize ;  /* 0x0000000000037805 */ /* 0x000fca0000008a00 */
[----:B------:R-:W-:-:S05]  /*0e60*/  IMAD R3, R3, -0xa0, RZ ;  /* 0xffffff6003037824 */ /* 0x000fca00078e02ff */
[----:B------:R-:W-:-:S14]  /*0e70*/  R2UR UR59, R3 ;  /* 0x00000000033b72ca */ /* 0x000fdc00000e0000 */
[----:B------:R-:W3:Y:S01]  /*0e80*/  LDCU UR59, c[0x0][UR59+0x2a0] ;  /* 0x000054003b3b77ac */ /* 0x000ee20008000800 */
[----:B------:R-:W-:-:S05]  /*0e90*/  CS2R.32 R3, SR_CgaSize ;  /* 0x0000000000037805 */ /* 0x000fca0000008a00 */
[----:B------:R-:W-:-:S05]  /*0ea0*/  IMAD R3, R3, -0xa0, RZ ;  /* 0xffffff6003037824 */ /* 0x000fca00078e02ff */
[----:B------:R-:W-:-:S14]  /*0eb0*/  R2UR UR58, R3 ;  /* 0x00000000033a72ca */ /* 0x000fdc00000e0000 */
[----:B------:R-:W3:Y:S01]  /*0ec0*/  LDCU UR58, c[0x0][UR58+0x2a4] ;  /* 0x000054803a3a77ac */ /* 0x000ee20008000800 */
[----:B------:R-:W3:Y:S01]  /*0ed0*/  LDCU UR21, c[0x0][0xb24] ;  /* 0x00016480ff1577ac */ /* 0x000ee20008000800 */
[----:B------:R-:W3:Y:S01]  /*0ee0*/  LDCU UR43, c[0x0][0xb24] ;  /* 0x00016480ff2b77ac */ /* 0x000ee20008000800 */
[----:B-1----:R-:W-:Y:S01]  /*0ef0*/  I2FP.F32.U32 R3, UR47 ;  /* 0x0000002f00037c45 */ /* 0x002fe20008201000 */
[----:B------:R-:W1:Y:S04]  /*0f00*/  LDCU UR23, c[0x0][0xb30] ;  /* 0x00016600ff1777ac */ /* 0x000e680008000800 */
[----:B--2---:R-:W-:Y:S01]  /*0f10*/  FMUL R3, R3, UR5 ;  /* 0x0000000503037c20 */ /* 0x004fe20008400000 */
[----:B----4-:R-:W-:-:S05]  /*0f20*/  I2FP.F32.U32 R2, UR48 ;  /* 0x0000003000027c45 */ /* 0x010fca0008201000 */
[----:B------:R-:W2:Y:S01]  /*0f30*/  F2I.U32.TRUNC.NTZ R3, R3 ;  /* 0x0000000300037305 */ /* 0x000ea2000020f000 */
[----:B---3--:R-:W-:Y:S01]  /*0f40*/  FMUL R2, R2, UR4 ;  /* 0x0000000402027c20 */ /* 0x008fe20008400000 */
[----:B------:R-:W-:-:S04]  /*0f50*/  ULOP3.LUT UR4, UR42, 0x1, URZ, 0xc0, !UPT ;  /* 0x000000012a047892 */ /* 0x000fc8000f8ec0ff */
[----:B------:R-:W-:Y:S02]  /*0f60*/  UISETP.NE.U32.AND UP0, UPT, UR4, 0x1, UPT ;  /* 0x000000010400788c */ /* 0x000fe4000bf05070 */
[----:B------:R-:W3:Y:S02]  /*0f70*/  F2I.U32.TRUNC.NTZ R2, R2 ;  /* 0x0000000200027305 */ /* 0x000ee4000020f000 */
[----:B------:R-:W-:Y:S01]  /*0f80*/  USEL UR4, URZ, 0xe00, UP0 ;  /* 0x00000e00ff047887 */ /* 0x000fe20008000000 */
[----:B--2---:R-:W-:Y:S02]  /*0f90*/  R2UR UR6, R3 ;  /* 0x00000000030672ca */ /* 0x004fe400000e0000 */
[----:B---3--:R-:W-:Y:S02]  /*0fa0*/  R2UR UR5, R2 ;  /* 0x00000000020572ca */ /* 0x008fe400000e0000 */
[----:B------:R-:W-:-:S09]  /*0fb0*/  PRMT R2, RZ, 0x7610, R2 ;  /* 0x00007610ff027816 */ /* 0x000fd20000000002 */
[----:B------:R-:W-:-:S04]  /*0fc0*/  UIADD3 UR6, UPT, UPT, -UR6, URZ, URZ ;  /* 0x000000ff06067290 */ /* 0x000fc8000fffe1ff */
[----:B------:R-:W-:Y:S02]  /*0fd0*/  UIMAD UR59, UR59, UR6, UR47 ;  /* 0x000000063b3b72a4 */ /* 0x000fe4000f8e022f */
[----:B------:R-:W-:-:S04]  /*0fe0*/  UIADD3 UR5, UPT, UPT, -UR5, URZ, URZ ;  /* 0x000000ff05057290 */ /* 0x000fc8000fffe1ff */
[----:B------:R-:W-:Y:S01]  /*0ff0*/  UIMAD UR58, UR58, UR5, UR48 ;  /* 0x000000053a3a72a4 */ /* 0x000fe2000f8e0230 */
[----:B-1----:R-:W-:Y:S11]  /*1000*/  BRA.U UP4, `(.L_x_17) ;  /* 0x0000000104247547 */ /* 0x002ff6000b800000 */
[----:B------:R-:W-:-:S04]  /*1010*/  UISETP.NE.AND UP0, UPT, UR58, URZ, UPT ;  /* 0x000000ff3a00728c */ /* 0x000fc8000bf05270 */
[----:B------:R-:W-:-:S04]  /*1020*/  UISETP.EQ.OR UP0, UPT, UR59, URZ, !UP0 ;  /* 0x000000ff3b00728c */ /* 0x000fc8000c702670 */
[----:B------:R-:W-:Y:S02]  /*1030*/  USEL UR6, URZ, 0x1, !UP0 ;  /* 0x00000001ff067887 */ /* 0x000fe4000c000000 */
[----:B------:R-:W-:-:S04]  /*1040*/  UISETP.NE.AND UP0, UPT, UR58, URZ, UPT ;  /* 0x000000ff3a00728c */ /* 0x000fc8000bf05270 */
[----:B------:R-:W-:Y:S02]  /*1050*/  USEL UR5, URZ, 0x2, UP0 ;  /* 0x00000002ff057887 */ /* 0x000fe40008000000 */
[----:B------:R-:W-:-:S04]  /*1060*/  UISETP.NE.AND UP0, UPT, UR59, 0x1, UPT ;  /* 0x000000013b00788c */ /* 0x000fc8000bf05270 */
[----:B------:R-:W-:-:S04]  /*1070*/  USEL UR5, UR5, 0x2, UP0 ;  /* 0x0000000205057887 */ /* 0x000fc80008000000 */
[----:B------:R-:W-:-:S06]  /*1080*/  UIADD3 UR5, UPT, UPT, UR6, UR5, URZ ;  /* 0x0000000506057290 */ /* 0x000fcc000fffe0ff */
[----:B------:R-:W-:-:S07]  /*1090*/  MOV R2, UR5 ;  /* 0x0000000500027c02 */ /* 0x000fce0008000f00 */
.L_x_17:
[----:B------:R-:W1:Y:S01]  /*10a0*/  S2UR UR36, SR_CTAID.Z ;  /* 0x00000000002479c3 */ /* 0x000e620000002700 */
[----:B------:R-:W-:-:S09]  /*10b0*/  UISETP.GE.AND UP0, UPT, UR21, 0x1, UPT ;  /* 0x000000011500788c */ /* 0x000fd2000bf06270 */
[----:B------:R-:W-:Y:S05]  /*10c0*/  BRA.U !UP0, `(.L_x_18) ;  /* 0x0000000108d07547 */ /* 0x000fea000b800000 */
[----:B------:R-:W2:Y:S01]  /*10d0*/  LDCU.128 UR12, c[0x0][0xb10] ;  /* 0x00016200ff0c77ac */ /* 0x000ea20008000c00 */
[----:B------:R-:W3:Y:S01]  /*10e0*/  LDCU UR22, c[0x0][0xb0c] ;  /* 0x00016180ff1677ac */ /* 0x000ee20008000800 */
[----:B------:R-:W4:Y:S01]  /*10f0*/  LDCU UR7, c[0x0][0x370] ;  /* 0x00006e00ff0777ac */ /* 0x000f220008000800 */
[----:B------:R-:W1:Y:S01]  /*1100*/  LDCU UR8, c[0x0][0x374] ;  /* 0x00006e80ff0877ac */ /* 0x000e620008000800 */
[----:B------:R-:W1:Y:S01]  /*1110*/  LDCU UR9, c[0x0][0xb20] ;  /* 0x00016400ff0977ac */ /* 0x000e620008000800 */
[----:B--2---:R-:W-:Y:S02]  /*1120*/  UIMAD.WIDE.U32 UR10, UR47, UR12, URZ ;  /* 0x0000000c2f0a72a5 */ /* 0x004fe4000f8e00ff */
[----:B---3--:R-:W-:Y:S02]  /*1130*/  UISETP.NE.AND UP0, UPT, UR22, 0x1, UPT ;  /* 0x000000011600788c */ /* 0x008fe4000bf05270 */
[----:B------:R-:W-:Y:S02]  /*1140*/  UIMAD.WIDE.U32 UR16, UR48, UR15, URZ ;  /* 0x0000000f301072a5 */ /* 0x000fe4000f8e00ff */
[----:B----4-:R-:W-:Y:S01]  /*1150*/  UIMAD.WIDE.U32 UR18, UR7, UR12, URZ ;  /* 0x0000000c071272a5 */ /* 0x010fe2000f8e00ff */
[----:B------:R-:W-:Y:S01]  /*1160*/  UMOV UR6, UR11 ;  /* 0x0000000b00067c82 */ /* 0x000fe20008000000 */
[----:B------:R-:W-:-:S02]  /*1170*/  UISETP.NE.AND UP1, UPT, UR21, 0x1, UPT ;  /* 0x000000011500788c */ /* 0x000fc4000bf25270 */
[----:B------:R-:W-:Y:S01]  /*1180*/  USHF.R.U32.HI UR6, URZ, UR13, UR6 ;  /* 0x0000000dff067299 */ /* 0x000fe20008011606 */
[----:B------:R-:W2:Y:S02]  /*1190*/  LDCU.64 UR10, c[0x0][0xb28] ;  /* 0x00016500ff0a77ac */ /* 0x000ea40008000a00 */
[----:B------:R-:W-:Y:S01]  /*11a0*/  UMOV UR18, UR19 ;  /* 0x0000001300127c82 */ /* 0x000fe20008000000 */
[----:B------:R-:W-:Y:S02]  /*11b0*/  USEL UR6, UR47, UR6, !UP0 ;  /* 0x000000062f067287 */ /* 0x000fe4000c000000 */
[----:B------:R-:W-:Y:S02]  /*11c0*/  @UP0 USHF.R.U32.HI UR7, URZ, UR13, UR18 ;  /* 0x0000000dff070299 */ /* 0x000fe40008011612 */
[----:B------:R-:W-:Y:S02]  /*11d0*/  UISETP.NE.AND UP0, UPT, UR14, 0x1, UPT ;  /* 0x000000010e00788c */ /* 0x000fe4000bf05270 */
[----:B-1----:R-:W-:Y:S01]  /*11e0*/  UIMAD.WIDE.U32 UR12, UR8, UR15, URZ ;  /* 0x0000000f080c72a5 */ /* 0x002fe2000f8e00ff */
[----:B------:R-:W-:-:S02]  /*11f0*/  UMOV UR5, UR17 ;  /* 0x0000001100057c82 */ /* 0x000fc40008000000 */
[----:B------:R-:W-:-:S04]  /*1200*/  USHF.R.U32.HI UR5, URZ, UR9, UR5 ;  /* 0x00000009ff057299 */ /* 0x000fc80008011605 */
[----:B------:R-:W-:Y:S01]  /*1210*/  UMOV UR12, UR13 ;  /* 0x0000000d000c7c82 */ /* 0x000fe20008000000 */
[----:B--2---:R-:W-:Y:S02]  /*1220*/  UIMAD.WIDE.U32 UR16, UR7, UR10, URZ ;  /* 0x0000000a071072a5 */ /* 0x004fe4000f8e00ff */
[----:B------:R-:W-:Y:S02]  /*1230*/  @UP0 USHF.R.U32.HI UR8, URZ, UR9, UR12 ;  /* 0x00000009ff080299 */ /* 0x000fe4000801160c */
[----:B------:R-:W-:Y:S02]  /*1240*/  USEL UR5, UR48, UR5, !UP0 ;  /* 0x0000000530057287 */ /* 0x000fe4000c000000 */
[----:B------:R-:W-:Y:S01]  /*1250*/  UIMAD.WIDE.U32 UR12, UR8, UR10, URZ ;  /* 0x0000000a080c72a5 */ /* 0x000fe2000f8e00ff */
[----:B------:R-:W-:Y:S02]  /*1260*/  UMOV UR16, UR17 ;  /* 0x0000001100107c82 */ /* 0x000fe40008000000 */
[----:B------:R-:W-:-:S04]  /*1270*/  @UP1 USHF.R.U32.HI UR7, URZ, UR11, UR16 ;  /* 0x0000000bff071299 */ /* 0x000fc80008011610 */
[----:B------:R-:W-:Y:S01]  /*1280*/  UMOV UR12, UR13 ;  /* 0x0000000d000c7c82 */ /* 0x000fe20008000000 */
[----:B------:R-:W-:Y:S02]  /*1290*/  UIMAD UR9, UR7, UR21, URZ ;  /* 0x00000015070972a4 */ /* 0x000fe4000f8e02ff */
[----:B------:R-:W-:Y:S02]  /*12a0*/  @UP1 USHF.R.U32.HI UR8, URZ, UR11, UR12 ;  /* 0x0000000bff081299 */ /* 0x000fe4000801160c */
[----:B------:R-:W-:Y:S02]  /*12b0*/  UIMAD.WIDE.U32 UR12, UR5, UR10, URZ ;  /* 0x0000000a050c72a5 */ /* 0x000fe4000f8e00ff */
[----:B------:R-:W-:Y:S02]  /*12c0*/  UIMAD UR8, UR8, UR21, URZ ;  /* 0x00000015080872a4 */ /* 0x000fe4000f8e02ff */
[----:B------:R-:W-:Y:S02]  /*12d0*/  UIADD3 UR12, UPT, UPT, -UR6, URZ, URZ ;  /* 0x000000ff060c7290 */ /* 0x000fe4000fffe1ff */
[----:B------:R-:W-:-:S02]  /*12e0*/  UISETP.GE.AND UP0, UPT, UR5, UR8, UPT ;  /* 0x000000080500728c */ /* 0x000fc4000bf06270 */
[----:B------:R-:W-:Y:S02]  /*12f0*/  UIMAD UR47, UR22, UR12, UR47 ;  /* 0x0000000c162f72a4 */ /* 0x000fe4000f8e022f */
[----:B------:R-:W-:Y:S02]  /*1300*/  UISETP.GE.OR UP0, UPT, UR6, UR9, UP0 ;  /* 0x000000090600728c */ /* 0x000fe40008706670 */
[----:B------:R-:W-:-:S03]  /*1310*/  UIMAD.WIDE.U32 UR8, UR6, UR10, URZ ;  /* 0x0000000a060872a5 */ /* 0x000fc6000f8e00ff */
[----:B------:R-:W-:Y:S02]  /*1320*/  UMOV UR10, UR13 ;  /* 0x0000000d000a7c82 */ /* 0x000fe40008000000 */
[----:B------:R-:W-:-:S04]  /*1330*/  USHF.R.U32.HI UR10, URZ, UR11, UR10 ;  /* 0x0000000bff0a7299 */ /* 0x000fc8000801160a */
[----:B------:R-:W-:Y:S02]  /*1340*/  USEL UR8, UR5, UR10, !UP1 ;  /* 0x0000000a05087287 */ /* 0x000fe4000c800000 */
[----:B------:R-:W-:Y:S02]  /*1350*/  @!UP0 USHF.R.U32.HI UR9, URZ, UR11, UR9 ;  /* 0x0000000bff098299 */ /* 0x000fe40008011609 */
[----:B------:R-:W-:Y:S02]  /*1360*/  UIADD3 UR10, UPT, UPT, -UR8, URZ, URZ ;  /* 0x000000ff080a7290 */ /* 0x000fe4000fffe1ff */
[----:B------:R-:W-:Y:S02]  /*1370*/  @!UP0 USEL UR9, UR6, UR9, !UP1 ;  /* 0x0000000906098287 */ /* 0x000fe4000c800000 */
[----:B------:R-:W-:Y:S02]  /*1380*/  UIMAD UR10, UR21, UR10, UR5 ;  /* 0x0000000a150a72a4 */ /* 0x000fe4000f8e0205 */
[----:B------:R-:W-:-:S02]  /*1390*/  UIADD3 UR11, UPT, UPT, -UR5, URZ, URZ ;  /* 0x000000ff050b7290 */ /* 0x000fc4000fffe1ff */
[----:B------:R-:W-:Y:S02]  /*13a0*/  @!UP0 UIMAD UR7, UR10, UR7, UR9 ;  /* 0x000000070a0782a4 */ /* 0x000fe4000f8e0209 */
[----:B------:R-:W-:Y:S02]  /*13b0*/  @!UP0 UIADD3 UR8, UPT, UPT, UR8, -UR9, URZ ;  /* 0x8000000908088290 */ /* 0x000fe4000fffe0ff */
[----:B------:R-:W-:Y:S02]  /*13c0*/  UIMAD UR11, UR14, UR11, UR48 ;  /* 0x0000000b0e0b72a4 */ /* 0x000fe4000f8e0230 */
[----:B------:R-:W-:-:S03]  /*13d0*/  @!UP0 UIMAD UR5, UR8, UR21, UR6 ;  /* 0x00000015080582a4 */ /* 0x000fc6000f8e0206 */
[----:B------:R-:W-:Y:S01]  /*13e0*/  @!UP0 UMOV UR6, UR7 ;  /* 0x0000000700068c82 */ /* 0x000fe20008000000 */
[----:B------:R-:W-:Y:S02]  /*13f0*/  UIMAD UR48, UR5, UR14, UR11 ;  /* 0x0000000e053072a4 */ /* 0x000fe4000f8e020b */
[----:B------:R-:W-:-:S12]  /*1400*/  UIMAD UR47, UR6, UR22, UR47 ;  /* 0x00000016062f72a4 */ /* 0x000fd8000f8e022f */
.L_x_18:
[----:B------:R-:W-:-:S09]  /*1410*/  UISETP.NE.AND UP0, UPT, UR23, 0x1, UPT ;  /* 0x000000011700788c */ /* 0x000fd2000bf05270 */
[----:B------:R-:W-:Y:S05]  /*1420*/  BRA.U UP0, `(.L_x_19) ;  /* 0x0000000100447547 */ /* 0x000fea000b800000 */
[----:B------:R-:W2:Y:S01]  /*1430*/  LDCU.128 UR12, c[0x0][0xb10] ;  /* 0x00016200ff0c77ac */ /* 0x000ea20008000c00 */
[----:B------:R-:W3:Y:S01]  /*1440*/  LDCU UR10, c[0x0][0xb0c] ;  /* 0x00016180ff0a77ac */ /* 0x000ee20008000800 */
[----:B------:R-:W4:Y:S01]  /*1450*/  LDCU UR11, c[0x0][0xb20] ;  /* 0x00016400ff0b77ac */ /* 0x000f220008000800 */
[----:B--2---:R-:W-:Y:S02]  /*1460*/  UIMAD.WIDE.U32 UR6, UR47, UR12, URZ ;  /* 0x0000000c2f0672a5 */ /* 0x004fe4000f8e00ff */
[----:B------:R-:W-:Y:S02]  /*1470*/  UIMAD.WIDE.U32 UR8, UR48, UR15, URZ ;  /* 0x0000000f300872a5 */ /* 0x000fe4000f8e00ff */
[----:B---3--:R-:W-:-:S03]  /*1480*/  UISETP.NE.AND UP0, UPT, UR10, 0x1, UPT ;  /* 0x000000010a00788c */ /* 0x008fc6000bf05270 */
[----:B------:R-:W-:Y:S02]  /*1490*/  UMOV UR6, UR7 ;  /* 0x0000000700067c82 */ /* 0x000fe40008000000 */
[----:B------:R-:W-:Y:S01]  /*14a0*/  USHF.R.U32.HI UR6, URZ, UR13, UR6 ;  /* 0x0000000dff067299 */ /* 0x000fe20008011606 */
[----:B------:R-:W-:-:S03]  /*14b0*/  UMOV UR5, UR9 ;  /* 0x0000000900057c82 */ /* 0x000fc60008000000 */
[----:B------:R-:W-:Y:S02]  /*14c0*/  USEL UR6, UR47, UR6, !UP0 ;  /* 0x000000062f067287 */ /* 0x000fe4000c000000 */
[----:B------:R-:W-:Y:S02]  /*14d0*/  UISETP.NE.AND UP0, UPT, UR14, 0x1, UPT ;  /* 0x000000010e00788c */ /* 0x000fe4000bf05270 */
[----:B----4-:R-:W-:-:S04]  /*14e0*/  USHF.R.U32.HI UR5, URZ, UR11, UR5 ;  /* 0x0000000bff057299 */ /* 0x010fc80008011605 */
[----:B------:R-:W-:-:S04]  /*14f0*/  USEL UR5, UR48, UR5, !UP0 ;  /* 0x0000000530057287 */ /* 0x000fc8000c000000 */
[----:B------:R-:W-:Y:S02]  /*1500*/  UIADD3 UR7, UPT, UPT, UR6, -UR5, URZ ;  /* 0x8000000506077290 */ /* 0x000fe4000fffe0ff */
[----:B------:R-:W-:Y:S02]  /*1510*/  UIADD3 UR5, UPT, UPT, -UR6, UR5, URZ ;  /* 0x0000000506057290 */ /* 0x000fe4000fffe1ff */
[----:B------:R-:W-:Y:S02]  /*1520*/  UIMAD UR48, UR7, UR14, UR48 ;  /* 0x0000000e073072a4 */ /* 0x000fe4000f8e0230 */
[----:B------:R-:W-:-:S12]  /*1530*/  UIMAD UR47, UR5, UR10, UR47 ;  /* 0x0000000a052f72a4 */ /* 0x000fd8000f8e022f */
.L_x_19:
[----:B------:R-:W-:Y:S01]  /*1540*/  UISETP.NE.AND UP0, UPT, UR20, 0x2, UPT ;  /* 0x000000021400788c */ /* 0x000fe2000bf05270 */
[----:B------:R-:W-:Y:S09]  /*1550*/  BRA.U !UP6, `(.L_x_20) ;  /* 0x000000010e0c7547 */ /* 0x000ff2000b800000 */
[----:B------:R-:W-:Y:S01]  /*1560*/  UCGABAR_WAIT ;  /* 0x0000000000007dc7 */ /* 0x000fe20008000000 */
[----:B------:R-:W-:Y:S01]  /*1570*/  CCTL.IVALL ;  /* 0x00000000ff00798f */ /* 0x000fe20002000000 */
[----:B------:R-:W-:Y:S05]  /*1580*/  BRA `(.L_x_21) ;  /* 0x0000000000047947 */ /* 0x000fea0003800000 */
.L_x_20:
[----:B------:R-:W-:Y:S06]  /*1590*/  BAR.SYNC.DEFER_BLOCKING 0x0 ;  /* 0x0000000000007b1d */ /* 0x000fec0000010000 */
.L_x_21:
[----:B------:R-:W-:Y:S05]  /*15a0*/  BRA.U UP0, `(.L_x_22) ;  /* 0x0000001500207547 */ /* 0x000fea000b800000 */
[----:B------:R-:W2:Y:S01]  /*15b0*/  LDCU UR7, c[0x0][0x38c] ;  /* 0x00007180ff0777ac */ /* 0x000ea20008000800 */
[----:B------:R-:W-:Y:S01]  /*15c0*/  PLOP3.LUT P1, PT, PT, PT, UP3, 0x80, 0x8 ;  /* 0x000000000008781c */ /* 0x000fe20003f2f038 */
[----:B------:R-:W-:Y:S01]  /*15d0*/  IMAD.MOV.U32 R12, RZ, RZ, 0x1 ;  /* 0x00000001ff0c7424 */ /* 0x000fe200078e00ff */
[----:B------:R-:W-:Y:S01]  /*15e0*/  ISETP.EQ.OR P2, PT, R0, RZ, P3 ;  /* 0x000000ff0000720c */ /* 0x000fe20001f42670 */
[----:B------:R-:W-:Y:S01]  /*15f0*/  UISETP.NE.AND UP1, UPT, UR20, URZ, UPT ;  /* 0x000000ff1400728c */ /* 0x000fe2000bf25270 */
[----:B------:R-:W-:Y:S01]  /*1600*/  PLOP3.LUT P1, PT, P1, PT, PT, 0x8, 0x80 ;  /* 0x000000000080781c */ /* 0x000fe20000f2e170 */
[----:B------:R-:W-:Y:S01]  /*1610*/  USEL UR31, URZ, 0x1, UP5 ;  /* 0x00000001ff1f7887 */ /* 0x000fe2000a800000 */
[----:B------:R-:W-:Y:S01]  /*1620*/  CS2R R10, SRZ ;  /* 0x00000000000a7805 */ /* 0x000fe2000001ff00 */
[----:B------:R-:W-:Y:S01]  /*1630*/  IMAD.MOV.U32 R9, RZ, RZ, RZ ;  /* 0x000000ffff097224 */ /* 0x000fe200078e00ff */
[----:B------:R-:W3:Y:S01]  /*1640*/  LDCU UR49, c[0x0][0x370] ;  /* 0x00006e00ff3177ac */ /* 0x000ee20008000800 */
[----:B------:R-:W-:Y:S01]  /*1650*/  IMAD.MOV.U32 R8, RZ, RZ, 0x1 ;  /* 0x00000001ff087424 */ /* 0x000fe200078e00ff */
[----:B------:R-:W4:Y:S01]  /*1660*/  LDCU.64 UR40, c[0x0][0x348] ;  /* 0x00006900ff2877ac */ /* 0x000f220008000a00 */
[----:B------:R-:W-:-:S02]  /*1670*/  USHF.R.U32.HI UR53, URZ, 0x6, UR4 ;  /* 0x00000006ff357899 */ /* 0x000fc40008011604 */
[----:B--2---:R-:W-:Y:S02]  /*1680*/  UIADD3 UR6, UPT, UPT, UR7, 0x7f, URZ ;  /* 0x0000007f07067890 */ /* 0x004fe4000fffe0ff */
[----:B------:R-:W-:Y:S02]  /*1690*/  UIADD3 UR54, UPT, UPT, UR7, 0xfe, URZ ;  /* 0x000000fe07367890 */ /* 0x000fe4000fffe0ff */
[----:B------:R-:W-:Y:S01]  /*16a0*/  USHF.R.S32.HI UR5, URZ, 0x1f, UR6 ;  /* 0x0000001fff057899 */ /* 0x000fe20008011406 */
[----:B------:R-:W2:Y:S03]  /*16b0*/  LDCU UR46, c[0x0][0x374] ;  /* 0x00006e80ff2e77ac */ /* 0x000ea60008000800 */
[----:B------:R-:W-:Y:S02]  /*16c0*/  ULEA.HI UR5, UR5, UR6, URZ, 0x7 ;  /* 0x0000000605057291 */ /* 0x000fe4000f8f38ff */
[----:B------:R-:W-:-:S02]  /*16d0*/  USEL UR31, UR31, 0x2, UP1 ;  /* 0x000000021f1f7887 */ /* 0x000fc40008800000 */
[----:B------:R-:W-:Y:S02]  /*16e0*/  USHF.R.S32.HI UR51, URZ, 0x7, UR5 ;  /* 0x00000007ff337899 */ /* 0x000fe40008011405 */
[----:B------:R-:W-:Y:S02]  /*16f0*/  UIADD3 UR5, UPT, UPT, UR7, -0x1, URZ ;  /* 0xffffffff07057890 */ /* 0x000fe4000fffe0ff */
[----:B------:R-:W-:Y:S02]  /*1700*/  UISETP.LT.U32.AND UP0, UPT, UR51, 0x4, UPT ;  /* 0x000000043300788c */ /* 0x000fe4000bf01070 */
[----:B------:R-:W-:Y:S02]  /*1710*/  UISETP.GE.U32.AND UP2, UPT, UR5, -0xff, UPT ;  /* 0xffffff010500788c */ /* 0x000fe4000bf46070 */
[----:B------:R-:W-:Y:S01]  /*1720*/  USEL UR50, UR51, 0x4, UP0 ;  /* 0x0000000433327887 */ /* 0x000fe20008000000 */
[----:B------:R-:W-:-:S03]  /*1730*/  UMOV UR29, URZ ;  /* 0x000000ff001d7c82 */ /* 0x000fc60008000000 */
[----:B------:R-:W-:Y:S02]  /*1740*/  UIADD3 UR30, UPT, UPT, UR50, -0x1, URZ ;  /* 0xffffffff321e7890 */ /* 0x000fe4000fffe0ff */
[----:B------:R-:W-:-:S03]  /*1750*/  UIADD3 UR52, UPT, UPT, UR51, -UR50, URZ ;  /* 0x8000003233347290 */ /* 0x000fc6000fffe0ff */
[----:B------:R-:W-:-:S04]  /*1760*/  @UP2 UIADD3 UR30, UPT, UPT, UR50, URZ, URZ ;  /* 0x000000ff321e2290 */ /* 0x000fc8000fffe0ff */
[----:B--234-:R-:W-:-:S12]  /*1770*/  UIADD3 UR30, UPT, UPT, UR30, 0x1, URZ ;  /* 0x000000011e1e7890 */ /* 0x01cfd8000fffe0ff */
.L_x_42:
[----:B------:R-:W-:Y:S01]  /*1780*/  UISETP.NE.AND UP0, UPT, UR42, URZ, UPT ;  /* 0x000000ff2a00728c */ /* 0x000fe2000bf05270 */
[----:B------:R-:W2:Y:S08]  /*1790*/  S2UR UR42, SR_CgaCtaId ;  /* 0x00000000002a79c3 */ /* 0x000eb00000008800 */
[----:B------:R-:W-:Y:S05]  /*17a0*/  BRA.U UP0, `(.L_x_23) ;  /* 0x0000000100347547 */ /* 0x000fea000b800000 */
[----:B------:R-:W3:Y:S01]  /*17b0*/  S2R R0, SR_CgaCtaId ;  /* 0x0000000000007919 */ /* 0x000ee20000008800 */
[----:B------:R-:W-:-:S04]  /*17c0*/  MOV R2, 0x400 ;  /* 0x0000040000027802 */ /* 0x000fc80000000f00 */
[----:B---3--:R-:W-:Y:S02]  /*17d0*/  LEA R0, R0, R2, 0x18 ;  /* 0x0000000200007211 */ /* 0x008fe400078ec0ff */
[----:B------:R-:W-:-:S03]  /*17e0*/  SHF.L.U32 R2, R8, 0x1f, RZ ;  /* 0x0000001f08027819 */ /* 0x000fc600000006ff */
[----:B------:R-:W-:-:S04]  /*17f0*/  IMAD R0, R9, 0x8, R0 ;  /* 0x0000000809007824 */ /* 0x000fc800078e0200 */
[----:B------:R-:W3:Y:S02]  /*1800*/  SYNCS.PHASECHK.TRANS64.TRYWAIT P0, [R0+URZ+0xe0], R2 ;  /* 0x0000e002000075a7 */ /* 0x000ee400080011ff */
[----:B---3--:R-:W-:Y:S05]  /*1810*/  @!P0 BRA `(.L_x_24) ;  /* 0x0000006800388947 */ /* 0x008fea0003800000 */
.L_x_115:
[----:B------:R-:W-:Y:S01]  /*1820*/  VIADD R9, R9, 0x1 ;  /* 0x0000000109097836 */ /* 0x000fe20000000000 */
[----:B------:R3:W-:Y:S04]  /*1830*/  SYNCS.ARRIVE.TRANS64.A1T0 RZ, [R0+URZ+0xd0], RZ ;  /* 0x0000d0ff00ff79a7 */ /* 0x0007e800081000ff */
[----:B------:R-:W-:-:S04]  /*1840*/  ISETP.NE.AND P0, PT, R9, 0x2, PT ;  /* 0x000000020900780c */ /* 0x000fc80003f05270 */
[----:B------:R-:W-:Y:S02]  /*1850*/  SEL R9, R9, RZ, P0 ;  /* 0x000000ff09097207 */ /* 0x000fe40000000000 */
[----:B---3--:R-:W-:-:S04]  /*1860*/  SEL R0, RZ, 0x1, P0 ;  /* 0x00000001ff007807 */ /* 0x008fc80000000000 */
[----:B------:R-:W-:-:S07]  /*1870*/  LOP3.LUT R8, R8, R0, RZ, 0x3c, !PT ;  /* 0x0000000008087212 */ /* 0x000fce00078e3cff */
.L_x_23:
[----:B------:R-:W-:Y:S01]  /*1880*/  UMOV UR13, 0x400 ;  /* 0x00000400000d7882 */ /* 0x000fe20000000000 */
[----:B------:R-:W-:Y:S01]  /*1890*/  SHF.L.U32 R0, R12, 0x1f, RZ ;  /* 0x0000001f0c007819 */ /* 0x000fe200000006ff */
[----:B--2---:R-:W-:Y:S02]  /*18a0*/  ULEA UR13, UR42, UR13, 0x18 ;  /* 0x0000000d2a0d7291 */ /* 0x004fe4000f8ec0ff */
[----:B------:R-:W-:Y:S02]  /*18b0*/  UISETP.GE.U32.AND UP0, UPT, UR54, 0xff, UPT ;  /* 0x000000ff3600788c */ /* 0x000fe4000bf06070 */
[----:B------:R-:W-:Y:S02]  /*18c0*/  ULEA UR5, UR29, UR13, 0x3 ;  /* 0x0000000d1d057291 */ /* 0x000fe4000f8e18ff */
[----:B------:R-:W-:Y:S02]  /*18d0*/  USHF.L.U32 UR35, UR47, 0x6, URZ ;  /* 0x000000062f237899 */ /* 0x000fe400080006ff */
[----:B------:R-:W-:Y:S01]  /*18e0*/  UIMAD UR19, UR48, 0x70, UR53 ;  /* 0x00000070301378a4 */ /* 0x000fe2000f8e0235 */
[----:B------:R-:W-:-:S04]  /*18f0*/  UMOV UR14, URZ ;  /* 0x000000ff000e7c82 */ /* 0x000fc80008000000 */
[----:B------:R2:W3:Y:S01]  /*1900*/  SYNCS.PHASECHK.TRANS64.TRYWAIT P0, [UR5+0x20], R0 ;  /* 0x00002000ff0075a7 */ /* 0x0004e20008001105 */
[----:B------:R-:W-:Y:S06]  /*1910*/  BRA.U !UP0, `(.L_x_25) ;  /* 0x0000000108f07547 */ /* 0x000fec000b800000 */
[----:B------:R-:W-:Y:S01]  /*1920*/  UMOV UR21, URZ ;  /* 0x000000ff00157c82 */ /* 0x000fe20008000000 */
[----:B------:R-:W-:-:S05]  /*1930*/  UMOV UR6, UR29 ;  /* 0x0000001d00067c82 */ /* 0x000fca0008000000 */
.L_x_31:
[----:B------:R-:W-:Y:S01]  /*1940*/  @!P3 MOV R2, 0xb000 ;  /* 0x0000b0000002b802 */ /* 0x000fe20000000f00 */
[----:B------:R-:W-:Y:S01]  /*1950*/  ULEA UR33, UR6, UR13, 0x3 ;  /* 0x0000000d06217291 */ /* 0x000fe2000f8e18ff */
[----:B-1-3--:R-:W-:Y:S11]  /*1960*/  @P0 BRA `(.L_x_26) ;  /* 0x00000000000c0947 */ /* 0x00aff60003800000 */
[----:B------:R-:W-:Y:S04]  /*1970*/  SHF.L.U32 R3, R12, 0x1f, RZ ;  /* 0x0000001f0c037819 */ /* 0x000fe800000006ff */
[----:B------:R-:W3:Y:S02]  /*1980*/  SYNCS.PHASECHK.TRANS64.TRYWAIT P0, [UR33+0x20], R3 ;  /* 0x00002003ff0075a7 */ /* 0x000ee40008001121 */
[----:B---3--:R-:W-:Y:S05]  /*1990*/  @!P0 BRA `(.L_x_27) ;  /* 0x0000006400ec8947 */ /* 0x008fea0003800000 */
.L_x_26:
[----:B------:R3:W-:Y:S01]  /*19a0*/  @!P3 SYNCS.ARRIVE.TRANS64 RZ, [UR33], R2 ;  /* 0x00000002ffffb9a7 */ /* 0x0007e20008000021 */
[----:B------:R-:W-:Y:S04]  /*19b0*/  ULOP3.LUT UR5, UR31, 0x2, URZ, 0xfc, !UPT ;  /* 0x000000021f057892 */ /* 0x000fe8000f8efcff */
[----:B------:R-:W-:Y:S09]  /*19c0*/  UISETP.NE.AND UP0, UPT, UR5, 0x2, UPT ;  /* 0x000000020500788c */ /* 0x000ff2000bf05270 */
[----:B------:R-:W-:Y:S05]  /*19d0*/  BRA.U UP0, `(.L_x_28) ;  /* 0x0000000100047547 */ /* 0x000fea000b800000 */
[----:B-1----:R-:W-:Y:S05]  /*19e0*/  BPT.TRAP 0x1 ;  /* 0x000000040000795c */ /* 0x002fea0000300000 */
.L_x_28:
[----:B------:R-:W-:Y:S04]  /*19f0*/  BSSY.RECONVERGENT B0, `(.L_x_29) ;  /* 0x0000003000007945 */ /* 0x000fe80003800200 */
[----:B------:R-:W-:Y:S05]  /*1a00*/  @P2 BRA `(.L_x_30) ;  /* 0x0000000000042947 */ /* 0x000fea0003800000 */
[----:B-1----:R-:W-:Y:S05]  /*1a10*/  BPT.TRAP 0x1 ;  /* 0x000000040000795c */ /* 0x002fea0000300000 */
.L_x_30:
[----:B-1----:R-:W-:Y:S05]  /*1a20*/  BSYNC.RECONVERGENT B0 ;  /* 0x0000000000007941 */ /* 0x002fea0003800200 */
.L_x_29:
[----:B------:R-:W-:Y:S02]  /*1a30*/  UIADD3 UR5, UPT, UPT, UR6, 0x1, URZ ;  /* 0x0000000106057890 */ /* 0x000fe4000fffe0ff */
[----:B------:R-:W-:Y:S02]  /*1a40*/  UIADD3 UR14, UP1, UPT, UR40, 0x80, URZ ;  /* 0x00000080280e7890 */ /* 0x000fe4000ff3e0ff */
[----:B------:R-:W-:Y:S02]  /*1a50*/  UISETP.NE.AND UP0, UPT, UR5, 0x4, UPT ;  /* 0x000000040500788c */ /* 0x000fe4000bf05270 */
[----:B------:R-:W-:Y:S02]  /*1a60*/  ULEA UR24, UR6, UR13, 0xe ;  /* 0x0000000d06187291 */ /* 0x000fe4000f8e70ff */
[----:B------:R-:W-:Y:S02]  /*1a70*/  USEL UR7, URZ, 0x1, UP0 ;  /* 0x00000001ff077887 */ /* 0x000fe40008000000 */
[----:B------:R-:W-:Y:S02]  /*1a80*/  USEL UR29, UR5, URZ, UP0 ;  /* 0x000000ff051d7287 */ /* 0x000fe40008000000 */
[----:B------:R-:W-:Y:S02]  /*1a90*/  USHF.L.U32 UR34, UR21, 0x7, URZ ;  /* 0x0000000715227899 */ /* 0x000fe400080006ff */
[----:B------:R-:W-:Y:S01]  /*1aa0*/  ULEA UR5, UR29, UR13, 0x3 ;  /* 0x0000000d1d057291 */ /* 0x000fe2000f8e18ff */
[----:B------:R-:W-:Y:S01]  /*1ab0*/  LOP3.LUT R12, R12, UR7, RZ, 0x3c, !PT ;  /* 0x000000070c0c7c12 */ /* 0x000fe2000f8e3cff */
[----:B------:R-:W-:Y:S02]  /*1ac0*/  UIADD3.X UR15, UPT, UPT, URZ, UR41, URZ, UP1, !UPT ;  /* 0x00000029ff0f7290 */ /* 0x000fe40008ffe4ff */
[----:B------:R-:W-:Y:S01]  /*1ad0*/  UIADD3 UR32, UPT, UPT, UR24, 0x7300, URZ ;  /* 0x0000730018207890 */ /* 0x000fe2000fffe0ff */
[----:B--2---:R-:W-:Y:S01]  /*1ae0*/  SHF.L.U32 R0, R12, 0x1f, RZ ;  /* 0x0000001f0c007819 */ /* 0x004fe200000006ff */
[----:B------:R-:W-:Y:S02]  /*1af0*/  UIADD3 UR26, UPT, UPT, UR34, 0x40, URZ ;  /* 0x00000040221a7890 */ /* 0x000fe4000fffe0ff */
[----:B------:R-:W-:Y:S01]  /*1b00*/  UIADD3 UR24, UPT, UPT, UR24, 0x9300, URZ ;  /* 0x0000930018187890 */ /* 0x000fe2000fffe0ff */
[----:B------:R4:W1:Y:S01]  /*1b10*/  SYNCS.PHASECHK.TRANS64.TRYWAIT P0, [UR5+0x20], R0 ;  /* 0x00002000ff0075a7 */ /* 0x0008620008001105 */
[----:B------:R-:W-:Y:S01]  /*1b20*/  UIMAD UR5, UR6, 0x3800, UR4 ;  /* 0x00003800060578a4 */ /* 0x000fe2000f8e0204 */
[----:B------:R-:W-:Y:S02]  /*1b30*/  UMOV UR7, 0x10000000 ;  /* 0x1000000000077882 */ /* 0x000fe40000000000 */
[----:B------:R-:W-:Y:S01]  /*1b40*/  UMOV UR6, 0x0 ;  /* 0x0000000000067882 */ /* 0x000fe20000000000 */
[----:B------:R-:W-:Y:S01]  /*1b50*/  UIADD3 UR22, UP0, UPT, UR40, 0x180, URZ ;  /* 0x0000018028167890 */ /* 0x000fe2000ff1e0ff */
[----:B------:R-:W-:Y:S01]  /*1b60*/  UTMALDG.3D [UR32], [UR14], desc[UR6] ;  /* 0x000006200e0075b4 */ /* 0x000fe20008011000 */
[----:B------:R-:W-:Y:S01]  /*1b70*/  ULEA UR5, UR5, UR13, 0x1 ;  /* 0x0000000d05057291 */ /* 0x000fe2000f8e08ff */
[----:B------:R-:W-:Y:S01]  /*1b80*/  UMOV UR25, UR33 ;  /* 0x0000002100197c82 */ /* 0x000fe20008000000 */
[----:B------:R-:W-:Y:S01]  /*1b90*/  UMOV UR27, UR35 ;  /* 0x00000023001b7c82 */ /* 0x000fe20008000000 */
[----:B------:R-:W-:Y:S01]  /*1ba0*/  UMOV UR28, UR36 ;  /* 0x00000024001c7c82 */ /* 0x000fe20008000000 */
[----:B------:R-:W-:Y:S01]  /*1bb0*/  UIADD3.X UR23, UPT, UPT, URZ, UR41, URZ, UP0, !UPT ;  /* 0x00000029ff177290 */ /* 0x000fe200087fe4ff */
[----:B------:R2:W-:Y:S01]  /*1bc0*/  UTMALDG.3D [UR24], [UR14], desc[UR6] ;  /* 0x000006180e0075b4 */ /* 0x0005e20008011000 */
[----:B------:R-:W-:Y:S02]  /*1bd0*/  UIADD3 UR16, UPT, UPT, UR5, 0x17300, URZ ;  /* 0x0001730005107890 */ /* 0x000fe4000fffe0ff */
[----:B------:R-:W-:Y:S01]  /*1be0*/  UIADD3 UR8, UPT, UPT, UR5, 0x1ab00, URZ ;  /* 0x0001ab0005087890 */ /* 0x000fe2000fffe0ff */
[----:B------:R-:W-:Y:S01]  /*1bf0*/  UMOV UR37, 0x30000 ;  /* 0x0003000000257882 */ /* 0x000fe20000000000 */
[----:B------:R-:W-:Y:S01]  /*1c00*/  UMOV UR17, UR33 ;  /* 0x0000002100117c82 */ /* 0x000fe20008000000 */
[----:B------:R-:W-:Y:S01]  /*1c10*/  UMOV UR20, UR36 ;  /* 0x0000002400147c82 */ /* 0x000fe20008000000 */
[----:B------:R-:W-:Y:S01]  /*1c20*/  UMOV UR18, UR34 ;  /* 0x0000002200127c82 */ /* 0x000fe20008000000 */
[----:B------:R-:W-:Y:S02]  /*1c30*/  UMOV UR11, UR19 ;  /* 0x00000013000b7c82 */ /* 0x000fe40008000000 */
[----:B------:R-:W-:Y:S01]  /*1c40*/  UTMALDG.3D.MULTICAST [UR16], [UR22], UR37, desc[UR6] ;  /* 0x00000610160073b4 */ /* 0x000fe20008011825 */
[----:B------:R-:W-:Y:S01]  /*1c50*/  UIADD3 UR21, UPT, UPT, UR21, 0x1, URZ ;  /* 0x0000000115157890 */ /* 0x000fe2000fffe0ff */
[----:B------:R-:W-:Y:S01]  /*1c60*/  UMOV UR12, UR36 ;  /* 0x00000024000c7c82 */ /* 0x000fe20008000000 */
[----:B------:R-:W-:Y:S01]  /*1c70*/  UMOV UR9, UR33 ;  /* 0x0000002100097c82 */ /* 0x000fe20008000000 */
[----:B------:R-:W-:Y:S01]  /*1c80*/  UMOV UR10, UR26 ;  /* 0x0000001a000a7c82 */ /* 0x000fe20008000000 */
[----:B------:R-:W-:Y:S01]  /*1c90*/  UISETP.NE.AND UP0, UPT, UR21, UR30, UPT ;  /* 0x0000001e1500728c */ /* 0x000fe2000bf05270 */
[----:B------:R3:W-:Y:S01]  /*1ca0*/  UTMALDG.3D.MULTICAST [UR8], [UR22], UR37, desc[UR6] ;  /* 0x00000608160073b4 */ /* 0x0007e20008011825 */
[----:B--2---:R-:W-:Y:S01]  /*1cb0*/  UMOV UR14, UR30 ;  /* 0x0000001e000e7c82 */ /* 0x004fe20008000000 */
[----:B---3--:R-:W-:Y:S06]  /*1cc0*/  UMOV UR6, UR29 ;  /* 0x0000001d00067c82 */ /* 0x008fec0008000000 */
[----:B----4-:R-:W-:Y:S05]  /*1cd0*/  BRA.U UP0, `(.L_x_31) ;  /* 0xfffffffd00187547 */ /* 0x010fea000b83ffff */
.L_x_25:
[----:B------:R-:W-:Y:S01]  /*1ce0*/  ULEA UR5, UR29, UR13, 0x3 ;  /* 0x0000000d1d057291 */ /* 0x000fe2000f8e18ff */
[----:B--2---:R-:W-:Y:S01]  /*1cf0*/  SHF.L.U32 R0, R12, 0x1f, RZ ;  /* 0x0000001f0c007819 */ /* 0x004fe200000006ff */
[----:B------:R-:W-:Y:S01]  /*1d00*/  @!P1 SYNCS.ARRIVE.TRANS64.A1T0 RZ, [UR13+0x68], RZ ;  /* 0x000068ffffff99a7 */ /* 0x000fe2000810000d */
[----:B------:R-:W-:-:S06]  /*1d10*/  UISETP.GT.AND UP0, UPT, UR51, UR50, UPT ;  /* 0x000000323300728c */ /* 0x000fcc000bf04270 */
[----:B-1-3--:R1:W2:Y:S03]  /*1d20*/  SYNCS.PHASECHK.TRANS64.TRYWAIT P0, [UR5+0x20], R0 ;  /* 0x00002000ff0075a7 */ /* 0x00a2a60008001105 */
[----:B------:R-:W-:Y:S05]  /*1d30*/  BRA.U !UP0, `(.L_x_32) ;  /* 0x0000000108ec7547 */ /* 0x000fea000b800000 */
[----:B------:R-:W-:Y:S01]  /*1d40*/  UIADD3 UR15, UPT, UPT, UR52, UR14, URZ ;  /* 0x0000000e340f7290 */ /* 0x000fe2000fffe0ff */
[----:B------:R-:W-:-:S11]  /*1d50*/  UMOV UR6, UR29 ;  /* 0x0000001d00067c82 */ /* 0x000fd60008000000 */
.L_x_38:
[----:B--2---:R-:W-:Y:S01]  /*1d60*/  @!P3 MOV R2, 0xb000 ;  /* 0x0000b0000002b802 */ /* 0x004fe20000000f00 */
[----:B------:R-:W-:Y:S01]  /*1d70*/  ULEA UR33, UR6, UR13, 0x3 ;  /* 0x0000000d06217291 */ /* 0x000fe2000f8e18ff */
[----:B--2-4-:R-:W-:Y:S11]  /*1d80*/  @P0 BRA `(.L_x_33) ;  /* 0x00000000000c0947 */ /* 0x014ff60003800000 */
[----:B------:R-:W-:Y:S04]  /*1d90*/  SHF.L.U32 R3, R12, 0x1f, RZ ;  /* 0x0000001f0c037819 */ /* 0x000fe800000006ff */
[----:B------:R-:W2:Y:S02]  /*1da0*/  SYNCS.PHASECHK.TRANS64.TRYWAIT P0, [UR33+0x20], R3 ;  /* 0x00002003ff0075a7 */ /* 0x000ea40008001121 */
[----:B--2---:R-:W-:Y:S05]  /*1db0*/  @!P0 BRA `(.L_x_34) ;  /* 0x0000006000fc8947 */ /* 0x004fea0003800000 */
.L_x_33:
[----:B------:R2:W-:Y:S01]  /*1dc0*/  @!P3 SYNCS.ARRIVE.TRANS64 RZ, [UR33], R2 ;  /* 0x00000002ffffb9a7 */ /* 0x0005e20008000021 */
[----:B------:R-:W-:Y:S04]  /*1dd0*/  ULOP3.LUT UR5, UR31, 0x2, URZ, 0xfc, !UPT ;  /* 0x000000021f057892 */ /* 0x000fe8000f8efcff */
[----:B------:R-:W-:Y:S09]  /*1de0*/  UISETP.NE.AND UP0, UPT, UR5, 0x2, UPT ;  /* 0x000000020500788c */ /* 0x000ff2000bf05270 */
[----:B------:R-:W-:Y:S05]  /*1df0*/  BRA.U UP0, `(.L_x_35) ;  /* 0x0000000100047547 */ /* 0x000fea000b800000 */
[----:B------:R-:W-:Y:S05]  /*1e00*/  BPT.TRAP 0x1 ;  /* 0x000000040000795c */ /* 0x000fea0000300000 */
.L_x_35:
[----:B------:R-:W-:Y:S04]  /*1e10*/  BSSY.RECONVERGENT B0, `(.L_x_36) ;  /* 0x0000003000007945 */ /* 0x000fe80003800200 */
[----:B------:R-:W-:Y:S05]  /*1e20*/  @P2 BRA `(.L_x_37) ;  /* 0x0000000000042947 */ /* 0x000fea0003800000 */
[----:B------:R-:W-:Y:S05]  /*1e30*/  BPT.TRAP 0x1 ;  /* 0x000000040000795c */ /* 0x000fea0000300000 */
.L_x_37:
[----:B------:R-:W-:Y:S05]  /*1e40*/  BSYNC.RECONVERGENT B0 ;  /* 0x0000000000007941 */ /* 0x000fea0003800200 */
.L_x_36:
        /* <DEDUP_REMOVED lines=11> */
[----:B-1----:R-:W-:Y:S01]  /*1f00*/  SHF.L.U32 R0, R12, 0x1f, RZ ;  /* 0x0000001f0c007819 */ /* 0x002fe200000006ff */
[----:B------:R-:W-:Y:S02]  /*1f10*/  UIADD3 UR26, UPT, UPT, UR34, 0x40, URZ ;  /* 0x00000040221a7890 */ /* 0x000fe4000fffe0ff */
[----:B------:R-:W-:Y:S01]  /*1f20*/  UIADD3 UR24, UPT, UPT, UR24, 0x9300, URZ ;  /* 0x0000930018187890 */ /* 0x000fe2000fffe0ff */
[----:B------:R3:W4:Y:S01]  /*1f30*/  SYNCS.PHASECHK.TRANS64.TRYWAIT P0, [UR5+0x20], R0 ;  /* 0x00002000ff0075a7 */ /* 0x0007220008001105 */
[----:B------:R-:W-:Y:S01]  /*1f40*/  UMOV UR38, 0x0 ;  /* 0x0000000000267882 */ /* 0x000fe20000000000 */
[----:B------:R-:W-:Y:S01]  /*1f50*/  UMOV UR39, 0x10000000 ;  /* 0x1000000000277882 */ /* 0x000fe20000000000 */
[----:B------:R-:W-:Y:S01]  /*1f60*/  UIMAD UR5, UR6, 0x3800, UR4 ;  /* 0x00003800060578a4 */ /* 0x000fe2000f8e0204 */
[----:B------:R-:W-:Y:S01]  /*1f70*/  UTMALDG.3D [UR32], [UR22], desc[UR38] ;  /* 0x00002620160075b4 */ /* 0x000fe20008011000 */
[----:B------:R-:W-:Y:S02]  /*1f80*/  UIADD3 UR6, UP0, UPT, UR40, 0x180, URZ ;  /* 0x0000018028067890 */ /* 0x000fe4000ff1e0ff */
[----:B------:R-:W-:Y:S01]  /*1f90*/  ULEA UR5, UR5, UR13, 0x1 ;  /* 0x0000000d05057291 */ /* 0x000fe2000f8e08ff */
[----:B------:R-:W-:Y:S01]  /*1fa0*/  UMOV UR25, UR33 ;  /* 0x0000002100197c82 */ /* 0x000fe20008000000 */
[----:B------:R-:W-:Y:S01]  /*1fb0*/  UMOV UR27, UR35 ;  /* 0x00000023001b7c82 */ /* 0x000fe20008000000 */
[----:B------:R-:W-:Y:S01]  /*1fc0*/  UMOV UR28, UR36 ;  /* 0x00000024001c7c82 */ /* 0x000fe20008000000 */
[----:B------:R-:W-:Y:S01]  /*1fd0*/  UIADD3.X UR7, UPT, UPT, URZ, UR41, URZ, UP0, !UPT ;  /* 0x00000029ff077290 */ /* 0x000fe200087fe4ff */
[----:B------:R-:W-:Y:S01]  /*1fe0*/  UTMALDG.3D [UR24], [UR22], desc[UR38] ;  /* 0x00002618160075b4 */ /* 0x000fe20008011000 */
[----:B------:R-:W-:Y:S01]  /*1ff0*/  UIADD3 UR16, UPT, UPT, UR5, 0x17300, URZ ;  /* 0x0001730005107890 */ /* 0x000fe2000fffe0ff */
[----:B------:R-:W-:Y:S01]  /*2000*/  UMOV UR21, 0x30000 ;  /* 0x0003000000157882 */ /* 0x000fe20000000000 */
[----:B------:R-:W-:Y:S01]  /*2010*/  UMOV UR17, UR33 ;  /* 0x0000002100117c82 */ /* 0x000fe20008000000 */
[----:B------:R-:W-:Y:S01]  /*2020*/  UMOV UR20, UR36 ;  /* 0x0000002400147c82 */ /* 0x000fe20008000000 */
[----:B------:R-:W-:Y:S01]  /*2030*/  UMOV UR18, UR34 ;  /* 0x0000002200127c82 */ /* 0x000fe20008000000 */
[----:B------:R-:W-:Y:S01]  /*2040*/  UIADD3 UR8, UPT, UPT, UR5, 0x1ab00, URZ ;  /* 0x0001ab0005087890 */ /* 0x000fe2000fffe0ff */
[----:B------:R-:W-:Y:S03]  /*2050*/  UMOV UR11, UR19 ;  /* 0x00000013000b7c82 */ /* 0x000fe60008000000 */
[----:B------:R-:W-:Y:S01]  /*2060*/  UTMALDG.3D.MULTICAST [UR16], [UR6], UR21, desc[UR38] ;  /* 0x00002610060073b4 */ /* 0x000fe20008011815 */
[----:B------:R-:W-:Y:S01]  /*2070*/  UIADD3 UR14, UPT, UPT, UR14, 0x1, URZ ;  /* 0x000000010e0e7890 */ /* 0x000fe2000fffe0ff */
[----:B------:R-:W-:Y:S01]  /*2080*/  UMOV UR12, UR36 ;  /* 0x00000024000c7c82 */ /* 0x000fe20008000000 */
[----:B------:R-:W-:Y:S01]  /*2090*/  UMOV UR9, UR33 ;  /* 0x0000002100097c82 */ /* 0x000fe20008000000 */
[----:B------:R-:W-:Y:S01]  /*20a0*/  UMOV UR10, UR26 ;  /* 0x0000001a000a7c82 */ /* 0x000fe20008000000 */
[----:B------:R-:W-:Y:S01]  /*20b0*/  UISETP.NE.AND UP0, UPT, UR14, UR15, UPT ;  /* 0x0000000f0e00728c */ /* 0x000fe2000bf05270 */
[----:B------:R1:W-:Y:S02]  /*20c0*/  UTMALDG.3D.MULTICAST [UR8], [UR6], UR21, desc[UR38] ;  /* 0x00002608060073b4 */ /* 0x0003e40008011815 */
[----:B-1----:R-:W-:Y:S06]  /*20d0*/  UMOV UR6, UR29 ;  /* 0x0000001d00067c82 */ /* 0x002fec0008000000 */
[----:B---3--:R-:W-:Y:S05]  /*20e0*/  BRA.U UP0, `(.L_x_38) ;  /* 0xfffffffd001c7547 */ /* 0x008fea000b83ffff */
.L_x_32:
[C---:B------:R-:W-:Y:S01]  /*20f0*/  LEA R3, R11.reuse, UR13, 0x3 ;  /* 0x0000000d0b037c11 */ /* 0x040fe2000f8e18ff */
[----:B------:R-:W-:Y:S01]  /*2100*/  NOP ;  /* 0x0000000000007918 */ /* 0x000fe20000000000 */
[----:B-1----:R-:W-:Y:S02]  /*2110*/  SHF.L.U32 R0, R10, 0x1f, RZ ;  /* 0x0000001f0a007819 */ /* 0x002fe400000006ff */
[----:B------:R-:W-:Y:S02]  /*2120*/  LEA R4, R11, UR13, 0x4 ;  /* 0x0000000d0b047c11 */ /* 0x000fe4000f8e20ff */
[----:B--2-4-:R-:W1:Y:S02]  /*2130*/  SYNCS.PHASECHK.TRANS64.TRYWAIT P0, [R3+URZ+0x70], R0 ;  /* 0x00007000030075a7 */ /* 0x014e6400080011ff */
[----:B-1----:R-:W-:Y:S05]  /*2140*/  @!P0 BRA `(.L_x_39) ;  /* 0x0000006000308947 */ /* 0x002fea0003800000 */
.L_x_118:
[----:B------:R-:W2:Y:S01]  /*2150*/  LDS.128 R4, [R4+0x100] ;  /* 0x0001000004047984 */ /* 0x000ea20000000c00 */
[----:B------:R-:W-:Y:S01]  /*2160*/  UISETP.GE.AND UP0, UPT, UR43, 0x1, UPT ;  /* 0x000000012b00788c */ /* 0x000fe2000bf06270 */
[----:B------:R-:W-:Y:S01]  /*2170*/  @!PT LDS RZ, [RZ] ;  /* 0x00000000fffff984 */ /* 0x000fe20000000800 */
[----:B------:R-:W-:Y:S01]  /*2180*/  @!PT LDS RZ, [RZ] ;  /* 0x00000000fffff984 */ /* 0x000fe20000000800 */
[----:B------:R-:W-:Y:S01]  /*2190*/  @!PT LDS RZ, [RZ] ;  /* 0x00000000fffff984 */ /* 0x000fe20000000800 */
[----:B------:R-:W-:Y:S01]  /*21a0*/  @!PT LDS RZ, [RZ] ;  /* 0x00000000fffff984 */ /* 0x000fe20000000800 */
[----:B------:R3:W-:Y:S06]  /*21b0*/  MEMBAR.ALL.CTA ;  /* 0x0000000000007992 */ /* 0x0007ec0000008000 */
[----:B---3--:R-:W3:Y:S01]  /*21c0*/  FENCE.VIEW.ASYNC.S ;  /* 0x00000000000073c6 */ /* 0x008ee20000000000 */
[----:B--2---:R-:W-:-:S13]  /*21d0*/  LOP3.LUT P0, RZ, R6, 0x1, RZ, 0xc0, !PT ;  /* 0x0000000106ff7812 */ /* 0x004fda000780c0ff */
[----:B---3--:R-:W-:Y:S01]  /*21e0*/  VOTEU.ANY UP1, P0 ;  /* 0x0000000000ff7886 */ /* 0x008fe20000020100 */
[----:B------:R-:W-:-:S13]  /*21f0*/  PLOP3.LUT P0, PT, PT, PT, UP1, 0x80, 0x8 ;  /* 0x000000000008781c */ /* 0x000fda0003f0f018 */
[----:B-1----:R-:W-:Y:S02]  /*2200*/  @P0 LOP3.LUT R0, R5, 0xffff, RZ, 0xc0, !PT ;  /* 0x0000ffff05000812 */ /* 0x002fe400078ec0ff */
[----:B------:R-:W-:Y:S02]  /*2210*/  @P0 MOV R2, R4 ;  /* 0x0000000400020202 */ /* 0x000fe40000000f00 */
[----:B------:R-:W-:Y:S01]  /*2220*/  @P0 R2UR UR6, R0 ;  /* 0x00000000000602ca */ /* 0x000fe200000e0000 */
[----:B------:R-:W-:Y:S01]  /*2230*/  VIADD R0, R3, 0x80 ;  /* 0x0000008003007836 */ /* 0x000fe20000000000 */
[----:B------:R-:W-:Y:S02]  /*2240*/  @P0 SHF.R.U32.HI R4, RZ, 0x10, R5 ;  /* 0x00000010ff040819 */ /* 0x000fe40000011605 */
[----:B------:R-:W-:Y:S02]  /*2250*/  @P0 R2UR UR7, R2 ;  /* 0x00000000020702ca */ /* 0x000fe400000e0000 */
[----:B------:R-:W-:-:S02]  /*2260*/  PRMT R0, RZ, 0x654, R0 ;  /* 0x00000654ff007816 */ /* 0x000fc40000000000 */
[----:B------:R-:W-:Y:S02]  /*2270*/  @P0 R2UR UR5, R4 ;  /* 0x00000000040502ca */ /* 0x000fe400000e0000 */
[----:B------:R1:W-:Y:S03]  /*2280*/  SYNCS.ARRIVE.TRANS64.RED.A1T0 RZ, [R0+URZ], RZ ;  /* 0x000000ff00ff79a7 */ /* 0x0003e600081004ff */
[----:B------:R-:W-:-:S04]  /*2290*/  @UP1 UMOV UR44, UR6 ;  /* 0x00000006002c1c82 */ /* 0x000fc80008000000 */
[----:B------:R-:W-:-:S04]  /*22a0*/  @UP1 UMOV UR45, UR7 ;  /* 0x00000007002d1c82 */ /* 0x000fc80008000000 */
[----:B------:R-:W-:Y:S01]  /*22b0*/  @UP1 UMOV UR36, UR5 ;  /* 0x0000000500241c82 */ /* 0x000fe20008000000 */
[----:B------:R-:W-:Y:S05]  /*22c0*/  BRA.U !UP0, `(.L_x_40) ;  /* 0x0000000108d47547 */ /* 0x000fea000b800000 */
[----:B------:R-:W2:Y:S01]  /*22d0*/  LDCU.128 UR16, c[0x0][0xb10] ;  /* 0x00016200ff1077ac */ /* 0x000ea20008000c00 */
[----:B------:R-:W3:Y:S01]  /*22e0*/  LDCU UR12, c[0x0][0xb20] ;  /* 0x00016400ff0c77ac */ /* 0x000ee20008000800 */
[----:B------:R-:W4:Y:S01]  /*22f0*/  LDCU UR22, c[0x0][0xb0c] ;  /* 0x00016180ff1677ac */ /* 0x000f220008000800 */
[----:B------:R-:W1:Y:S01]  /*2300*/  LDCU.64 UR8, c[0x0][0xb28] ;  /* 0x00016500ff0877ac */ /* 0x000e620008000a00 */
[----:B------:R-:W-:Y:S02]  /*2310*/  UISETP.NE.AND UP3, UPT, UR43, 0x1, UPT ;  /* 0x000000012b00788c */ /* 0x000fe4000bf65270 */
[----:B--2---:R-:W-:Y:S02]  /*2320*/  UIMAD.WIDE.U32 UR10, UR46, UR19, URZ ;  /* 0x000000132e0a72a5 */ /* 0x004fe4000f8e00ff */
[----:B------:R-:W-:Y:S02]  /*2330*/  UIMAD.WIDE.U32 UR6, UR49, UR16, URZ ;  /* 0x00000010310672a5 */ /* 0x000fe4000f8e00ff */
[----:B------:R-:W-:-:S02]  /*2340*/  UISETP.NE.AND UP0, UPT, UR18, 0x1, UPT ;  /* 0x000000011200788c */ /* 0x000fc4000bf05270 */
[----:B------:R-:W-:Y:S01]  /*2350*/  UIMAD.WIDE.U32 UR20, UR44, UR19, URZ ;  /* 0x000000132c1472a5 */ /* 0x000fe2000f8e00ff */
[----:B------:R-:W-:Y:S02]  /*2360*/  UMOV UR10, UR11 ;  /* 0x0000000b000a7c82 */ /* 0x000fe40008000000 */
[----:B------:R-:W-:Y:S01]  /*2370*/  UMOV UR6, UR7 ;  /* 0x0000000700067c82 */ /* 0x000fe20008000000 */
[----:B---3--:R-:W-:Y:S02]  /*2380*/  USHF.R.U32.HI UR10, URZ, UR12, UR10 ;  /* 0x0000000cff0a7299 */ /* 0x008fe4000801160a */
[----:B------:R-:W-:Y:S02]  /*2390*/  USHF.R.U32.HI UR7, URZ, UR17, UR6 ;  /* 0x00000011ff077299 */ /* 0x000fe40008011606 */
[----:B----4-:R-:W-:Y:S02]  /*23a0*/  UISETP.NE.AND UP2, UPT, UR22, 0x1, UPT ;  /* 0x000000011600788c */ /* 0x010fe4000bf45270 */
[----:B------:R-:W-:-:S02]  /*23b0*/  USEL UR6, UR46, UR10, !UP0 ;  /* 0x0000000a2e067287 */ /* 0x000fc4000c000000 */
[----:B------:R-:W-:Y:S02]  /*23c0*/  USEL UR7, UR49, UR7, !UP2 ;  /* 0x0000000731077287 */ /* 0x000fe4000d000000 */
[----:B-1----:R-:W-:Y:S01]  /*23d0*/  UIMAD.WIDE.U32 UR10, UR6, UR8, URZ ;  /* 0x00000008060a72a5 */ /* 0x002fe2000f8e00ff */
[----:B------:R-:W-:Y:S01]  /*23e0*/  UMOV UR5, UR21 ;  /* 0x0000001500057c82 */ /* 0x000fe20008000000 */
[----:B------:R-:W-:Y:S02]  /*23f0*/  UIMAD.WIDE.U32 UR14, UR45, UR16, URZ ;  /* 0x000000102d0e72a5 */ /* 0x000fe4000f8e00ff */
[----:B------:R-:W-:-:S03]  /*2400*/  UIMAD.WIDE.U32 UR20, UR7, UR8, URZ ;  /* 0x00000008071472a5 */ /* 0x000fc6000f8e00ff */
[----:B------:R-:W-:Y:S01]  /*2410*/  UMOV UR10, UR11 ;  /* 0x0000000b000a7c82 */ /* 0x000fe20008000000 */
[----:B------:R-:W-:Y:S02]  /*2420*/  USHF.R.U32.HI UR5, URZ, UR12, UR5 ;  /* 0x0000000cff057299 */ /* 0x000fe40008011605 */
[----:B------:R-:W-:Y:S01]  /*2430*/  @UP3 USHF.R.U32.HI UR6, URZ, UR9, UR10 ;  /* 0x00000009ff063299 */ /* 0x000fe2000801160a */
[----:B------:R-:W-:Y:S01]  /*2440*/  UMOV UR14, UR15 ;  /* 0x0000000f000e7c82 */ /* 0x000fe20008000000 */
[----:B------:R-:W-:Y:S01]  /*2450*/  UMOV UR20, UR21 ;  /* 0x0000001500147c82 */ /* 0x000fe20008000000 */
[----:B------:R-:W-:Y:S02]  /*2460*/  USHF.R.U32.HI UR17, URZ, UR17, UR14 ;  /* 0x00000011ff117299 */ /* 0x000fe4000801160e */
[----:B------:R-:W-:Y:S02]  /*2470*/  USEL UR5, UR44, UR5, !UP0 ;  /* 0x000000052c057287 */ /* 0x000fe4000c000000 */
[----:B------:R-:W-:-:S02]  /*2480*/  @UP3 USHF.R.U32.HI UR7, URZ, UR9, UR20 ;  /* 0x00000009ff073299 */ /* 0x000fc40008011614 */
[----:B------:R-:W-:Y:S02]  /*2490*/  UIMAD UR10, UR43, UR6, URZ ;  /* 0x000000062b0a72a4 */ /* 0x000fe4000f8e02ff */
[----:B------:R-:W-:Y:S02]  /*24a0*/  USEL UR6, UR45, UR17, !UP2 ;  /* 0x000000112d067287 */ /* 0x000fe4000d000000 */
[----:B------:R-:W-:Y:S02]  /*24b0*/  UIMAD UR12, UR43, UR7, URZ ;  /* 0x000000072b0c72a4 */ /* 0x000fe4000f8e02ff */
[----:B------:R-:W-:Y:S02]  /*24c0*/  UISETP.GE.AND UP0, UPT, UR5, UR10, UPT ;  /* 0x0000000a0500728c */ /* 0x000fe4000bf06270 */
[----:B------:R-:W-:Y:S02]  /*24d0*/  UIMAD.WIDE.U32 UR10, UR5, UR8, URZ ;  /* 0x00000008050a72a5 */ /* 0x000fe4000f8e00ff */
[----:B------:R-:W-:-:S02]  /*24e0*/  UISETP.GE.OR UP0, UPT, UR6, UR12, UP0 ;  /* 0x0000000c0600728c */ /* 0x000fc40008706670 */
[----:B------:R-:W-:Y:S02]  /*24f0*/  UIMAD.WIDE.U32 UR14, UR6, UR8, URZ ;  /* 0x00000008060e72a5 */ /* 0x000fe4000f8e00ff */
[----:B------:R-:W-:Y:S01]  /*2500*/  UIADD3 UR12, UPT, UPT, -UR6, URZ, URZ ;  /* 0x000000ff060c7290 */ /* 0x000fe2000fffe1ff */
[----:B------:R-:W-:Y:S01]  /*2510*/  UMOV UR10, UR11 ;  /* 0x0000000b000a7c82 */ /* 0x000fe20008000000 */
[----:B------:R-:W-:Y:S02]  /*2520*/  UIADD3 UR11, UPT, UPT, -UR5, URZ, URZ ;  /* 0x000000ff050b7290 */ /* 0x000fe4000fffe1ff */
[----:B------:R-:W-:-:S03]  /*2530*/  USHF.R.U32.HI UR10, URZ, UR9, UR10 ;  /* 0x00000009ff0a7299 */ /* 0x000fc6000801160a */
[----:B------:R-:W-:Y:S01]  /*2540*/  @!UP0 UMOV UR8, UR15 ;  /* 0x0000000f00088c82 */ /* 0x000fe20008000000 */
[----:B------:R-:W-:Y:S02]  /*2550*/  UIMAD UR11, UR18, UR11, UR44 ;  /* 0x0000000b120b72a4 */ /* 0x000fe4000f8e022c */
[----:B------:R-:W-:Y:S02]  /*2560*/  USEL UR10, UR5, UR10, !UP3 ;  /* 0x0000000a050a7287 */ /* 0x000fe4000d800000 */
[----:B------:R-:W-:Y:S02]  /*2570*/  @!UP0 USHF.R.U32.HI UR8, URZ, UR9, UR8 ;  /* 0x00000009ff088299 */ /* 0x000fe40008011608 */
[----:B------:R-:W-:Y:S02]  /*2580*/  UIADD3 UR9, UPT, UPT, -UR10, URZ, URZ ;  /* 0x000000ff0a097290 */ /* 0x000fe4000fffe1ff */
[----:B------:R-:W-:Y:S02]  /*2590*/  @!UP0 USEL UR8, UR6, UR8, !UP3 ;  /* 0x0000000806088287 */ /* 0x000fe4000d800000 */
[----:B------:R-:W-:-:S02]  /*25a0*/  UIMAD UR9, UR43, UR9, UR5 ;  /* 0x000000092b0972a4 */ /* 0x000fc4000f8e0205 */
[----:B------:R-:W-:Y:S02]  /*25b0*/  @!UP0 UIADD3 UR10, UPT, UPT, UR10, -UR8, URZ ;  /* 0x800000080a0a8290 */ /* 0x000fe4000fffe0ff */
[----:B------:R-:W-:Y:S02]  /*25c0*/  @!UP0 UIMAD UR8, UR9, UR7, UR8 ;  /* 0x00000007090882a4 */ /* 0x000fe4000f8e0208 */
[----:B------:R-:W-:Y:S02]  /*25d0*/  @!UP0 UIMAD UR5, UR43, UR10, UR6 ;  /* 0x0000000a2b0582a4 */ /* 0x000fe4000f8e0206 */
[----:B------:R-:W-:Y:S02]  /*25e0*/  UIMAD UR7, UR22, UR12, UR45 ;  /* 0x0000000c160772a4 */ /* 0x000fe4000f8e022d */
[----:B------:R-:W-:Y:S01]  /*25f0*/  UIMAD UR44, UR5, UR18, UR11 ;  /* 0x00000012052c72a4 */ /* 0x000fe2000f8e020b */
[----:B------:R-:W-:Y:S02]  /*2600*/  @!UP0 UMOV UR6, UR8 ;  /* 0x0000000800068c82 */ /* 0x000fe40008000000 */
[----:B------:R-:W-:-:S12]  /*2610*/  UIMAD UR45, UR6, UR22, UR7 ;  /* 0x00000016062d72a4 */ /* 0x000fd8000f8e0207 */
.L_x_40:
[----:B------:R-:W2:Y:S02]  /*2620*/  LDCU UR5, c[0x0][0xb30] ;  /* 0x00016600ff0577ac */ /* 0x000ea40008000800 */
[----:B--2---:R-:W-:-:S09]  /*2630*/  UISETP.NE.AND UP0, UPT, UR5, 0x1, UPT ;  /* 0x000000010500788c */ /* 0x004fd2000bf05270 */
[----:B------:R-:W-:Y:S05]  /*2640*/  BRA.U UP0, `(.L_x_41) ;  /* 0x0000000100447547 */ /* 0x000fea000b800000 */
[----:B------:R-:W2:Y:S01]  /*2650*/  LDCU.128 UR16, c[0x0][0xb10] ;  /* 0x00016200ff1077ac */ /* 0x000ea20008000c00 */
[----:B------:R-:W3:Y:S01]  /*2660*/  LDCU UR10, c[0x0][0xb0c] ;  /* 0x00016180ff0a77ac */ /* 0x000ee20008000800 */
[----:B------:R-:W4:Y:S01]  /*2670*/  LDCU UR11, c[0x0][0xb20] ;  /* 0x00016400ff0b77ac */ /* 0x000f220008000800 */
[----:B--2---:R-:W-:Y:S02]  /*2680*/  UIMAD.WIDE.U32 UR8, UR45, UR16, URZ ;  /* 0x000000102d0872a5 */ /* 0x004fe4000f8e00ff */
[----:B------:R-:W-:Y:S02]  /*2690*/  UIMAD.WIDE.U32 UR6, UR44, UR19, URZ ;  /* 0x000000132c0672a5 */ /* 0x000fe4000f8e00ff */
[----:B---3--:R-:W-:Y:S02]  /*26a0*/  UISETP.NE.AND UP2, UPT, UR10, 0x1, UPT ;  /* 0x000000010a00788c */ /* 0x008fe4000bf45270 */
[----:B------:R-:W-:Y:S01]  /*26b0*/  UISETP.NE.AND UP0, UPT, UR18, 0x1, UPT ;  /* 0x000000011200788c */ /* 0x000fe2000bf05270 */
[----:B------:R-:W-:-:S02]  /*26c0*/  UMOV UR8, UR9 ;  /* 0x0000000900087c82 */ /* 0x000fc40008000000 */
[----:B------:R-:W-:Y:S01]  /*26d0*/  UMOV UR5, UR7 ;  /* 0x0000000700057c82 */ /* 0x000fe20008000000 */
[----:B------:R-:W-:Y:S02]  /*26e0*/  USHF.R.U32.HI UR17, URZ, UR17, UR8 ;  /* 0x00000011ff117299 */ /* 0x000fe40008011608 */
[----:B----4-:R-:W-:Y:S02]  /*26f0*/  USHF.R.U32.HI UR5, URZ, UR11, UR5 ;  /* 0x0000000bff057299 */ /* 0x010fe40008011605 */
[----:B------:R-:W-:Y:S02]  /*2700*/  USEL UR6, UR45, UR17, !UP2 ;  /* 0x000000112d067287 */ /* 0x000fe4000d000000 */
[----:B------:R-:W-:-:S04]  /*2710*/  USEL UR5, UR44, UR5, !UP0 ;  /* 0x000000052c057287 */ /* 0x000fc8000c000000 */
[----:B------:R-:W-:Y:S02]  /*2720*/  UIADD3 UR7, UPT, UPT, UR6, -UR5, URZ ;  /* 0x8000000506077290 */ /* 0x000fe4000fffe0ff */
[----:B------:R-:W-:Y:S02]  /*2730*/  UIADD3 UR5, UPT, UPT, -UR6, UR5, URZ ;  /* 0x0000000506057290 */ /* 0x000fe4000fffe1ff */
[----:B------:R-:W-:Y:S02]  /*2740*/  UIMAD UR44, UR7, UR18, UR44 ;  /* 0x00000012072c72a4 */ /* 0x000fe4000f8e022c */
[----:B------:R-:W-:-:S12]  /*2750*/  UIMAD UR45, UR5, UR10, UR45 ;  /* 0x0000000a052d72a4 */ /* 0x000fd8000f8e022d */
.L_x_41:
[----:B------:R-:W-:Y:S01]  /*2760*/  VIADD R11, R11, 0x1 ;  /* 0x000000010b0b7836 */ /* 0x000fe20000000000 */
[----:B------:R-:W-:Y:S01]  /*2770*/  PLOP3.LUT P1, PT, PT, PT, PT, 0x80, 0x8 ;  /* 0x000000000008781c */ /* 0x000fe20003f2f070 */
[----:B------:R-:W-:Y:S02]  /*2780*/  UIADD3 UR47, UPT, UPT, UR45, UR59, URZ ;  /* 0x0000003b2d2f7290 */ /* 0x000fe4000fffe0ff */
[----:B------:R-:W-:Y:S01]  /*2790*/  UIADD3 UR48, UPT, UPT, UR44, UR58, URZ ;  /* 0x0000003a2c307290 */ /* 0x000fe2000fffe0ff */
[----:B------:R-:W-:-:S04]  /*27a0*/  ISETP.NE.AND P0, PT, R11, 0x2, PT ;  /* 0x000000020b00780c */ /* 0x000fc80003f05270 */
[----:B-1----:R-:W-:Y:S02]  /*27b0*/  SEL R0, RZ, 0x1, P0 ;  /* 0x00000001ff007807 */ /* 0x002fe40000000000 */
[----:B------:R-:W-:Y:S02]  /*27c0*/  SEL R11, R11, RZ, P0 ;  /* 0x000000ff0b0b7207 */ /* 0x000fe40000000000 */
[----:B------:R-:W-:Y:S01]  /*27d0*/  LOP3.LUT R10, R10, R0, RZ, 0x3c, !PT ;  /* 0x000000000a0a7212 */ /* 0x000fe200078e3cff */
[----:B------:R-:W-:Y:S06]  /*27e0*/  BRA.U UP1, `(.L_x_42) ;  /* 0xffffffed01e47547 */ /* 0x000fec000b83ffff */
[----:B------:R-:W-:Y:S01]  /*27f0*/  UIADD3 UR13, UPT, UPT, UR13, 0x20, URZ ;  /* 0x000000200d0d7890 */ /* 0x000fe2000fffe0ff */
[----:B------:R-:W-:-:S03]  /*2800*/  SHF.L.U32 R2, R12, 0x1f, RZ ;  /* 0x0000001f0c027819 */ /* 0x000fc600000006ff */
[----:B------:R-:W-:-:S09]  /*2810*/  ULEA UR4, UR29, UR13, 0x3 ;  /* 0x0000000d1d047291 */ /* 0x000fd2000f8e18ff */
[----:B------:R-:W1:Y:S02]  /*2820*/  SYNCS.PHASECHK.TRANS64.TRYWAIT P0, [UR4], R2 ;  /* 0x00000002ff0075a7 */ /* 0x000e640008001104 */
[----:B-1----:R-:W-:Y:S05]  /*2830*/  @!P0 BRA `(.L_x_43) ;  /* 0x0000005800888947 */ /* 0x002fea0003800000 */
.L_x_120:
[----:B------:R-:W-:-:S04]  /*2840*/  UIADD3 UR4, UPT, UPT, UR29, 0x1, URZ ;  /* 0x000000011d047890 */ /* 0x000fc8000fffe0ff */
[----:B------:R-:W-:-:S04]  /*2850*/  UISETP.NE.AND UP0, UPT, UR4, 0x4, UPT ;  /* 0x000000040400788c */ /* 0x000fc8000bf05270 */
[----:B------:R-:W-:Y:S02]  /*2860*/  USEL UR6, URZ, 0x1, UP0 ;  /* 0x00000001ff067887 */ /* 0x000fe40008000000 */
[----:B------:R-:W-:-:S04]  /*2870*/  USEL UR4, UR4, URZ, UP0 ;  /* 0x000000ff04047287 */ /* 0x000fc80008000000 */
[----:B------:R-:W-:Y:S01]  /*2880*/  ULEA UR5, UR4, UR13, 0x3 ;  /* 0x0000000d04057291 */ /* 0x000fe2000f8e18ff */
[----:B-1----:R-:W-:-:S04]  /*2890*/  LOP3.LUT R2, R12, UR6, RZ, 0x3c, !PT ;  /* 0x000000060c027c12 */ /* 0x002fc8000f8e3cff */
[----:B------:R-:W-:-:S04]  /*28a0*/  SHF.L.U32 R3, R2, 0x1f, RZ ;  /* 0x0000001f02037819 */ /* 0x000fc800000006ff */
[----:B------:R-:W1:Y:S02]  /*28b0*/  SYNCS.PHASECHK.TRANS64.TRYWAIT P0, [UR5], R3 ;  /* 0x00000003ff0075a7 */ /* 0x000e640008001105 */
[----:B-1----:R-:W-:Y:S05]  /*28c0*/  @!P0 BRA `(.L_x_44) ;  /* 0x00000058007c8947 */ /* 0x002fea0003800000 */
.L_x_122:
[----:B------:R-:W-:-:S04]  /*28d0*/  UIADD3 UR4, UPT, UPT, UR4, 0x1, URZ ;  /* 0x0000000104047890 */ /* 0x000fc8000fffe0ff */
[----:B------:R-:W-:-:S04]  /*28e0*/  UISETP.NE.AND UP0, UPT, UR4, 0x4, UPT ;  /* 0x000000040400788c */ /* 0x000fc8000bf05270 */
[----:B------:R-:W-:Y:S02]  /*28f0*/  USEL UR6, URZ, 0x1, UP0 ;  /* 0x00000001ff067887 */ /* 0x000fe40008000000 */
[----:B------:R-:W-:-:S04]  /*2900*/  USEL UR4, UR4, URZ, UP0 ;  /* 0x000000ff04047287 */ /* 0x000fc80008000000 */
[----:B------:R-:W-:Y:S01]  /*2910*/  ULEA UR5, UR4, UR13, 0x3 ;  /* 0x0000000d04057291 */ /* 0x000fe2000f8e18ff */
[----:B------:R-:W-:-:S04]  /*2920*/  LOP3.LUT R2, R2, UR6, RZ, 0x3c, !PT ;  /* 0x0000000602027c12 */ /* 0x000fc8000f8e3cff */
[----:B-1----:R-:W-:-:S04]  /*2930*/  SHF.L.U32 R3, R2, 0x1f, RZ ;  /* 0x0000001f02037819 */ /* 0x002fc800000006ff */
[----:B------:R-:W1:Y:S02]  /*2940*/  SYNCS.PHASECHK.TRANS64.TRYWAIT P0, [UR5], R3 ;  /* 0x00000003ff0075a7 */ /* 0x000e640008001105 */
[----:B-1----:R-:W-:Y:S05]  /*2950*/  @!P0 BRA `(.L_x_45) ;  /* 0x0000005800708947 */ /* 0x002fea0003800000 */
.L_x_124:
[----:B------:R-:W-:-:S04]  /*2960*/  UIADD3 UR4, UPT, UPT, UR4, 0x1, URZ ;  /* 0x0000000104047890 */ /* 0x000fc8000fffe0ff */
[----:B------:R-:W-:-:S04]  /*2970*/  UISETP.NE.AND UP0, UPT, UR4, 0x4, UPT ;  /* 0x000000040400788c */ /* 0x000fc8000bf05270 */
[----:B------:R-:W-:Y:S02]  /*2980*/  USEL UR5, URZ, 0x1, UP0 ;  /* 0x00000001ff057887 */ /* 0x000fe40008000000 */
[----:B------:R-:W-:-:S04]  /*2990*/  USEL UR4, UR4, URZ, UP0 ;  /* 0x000000ff04047287 */ /* 0x000fc80008000000 */
[----:B------:R-:W-:Y:S01]  /*29a0*/  ULEA UR4, UR4, UR13, 0x3 ;  /* 0x0000000d04047291 */ /* 0x000fe2000f8e18ff */
[----:B------:R-:W-:-:S04]  /*29b0*/  LOP3.LUT R2, R2, UR5, RZ, 0x3c, !PT ;  /* 0x0000000502027c12 */ /* 0x000fc8000f8e3cff */
[----:B------:R-:W-:Y:S01]  /*29c0*/  SHF.L.U32 R2, R2, 0x1f, RZ ;  /* 0x0000001f02027819 */ /* 0x000fe200000006ff */
[----:B-1----:R-:W-:-:S07]  /*29d0*/  IMAD.U32 R0, RZ, RZ, UR4 ;  /* 0x00000004ff007e24 */ /* 0x002fce000f8e00ff */
.L_x_46:
[----:B-1----:R1:W2:Y:S02]  /*29e0*/  SYNCS.PHASECHK.TRANS64.TRYWAIT P0, [R0+URZ], R2 ;  /* 0x00000002000075a7 */ /* 0x0022a400080011ff */
[----:B--2---:R-:W-:Y:S05]  /*29f0*/  @!P0 NANOSLEEP.SYNCS 0x989680 ;  /* 0x009896800000895d */ /* 0x004fea0003900000 */
[----:B------:R-:W2:Y:S02]  /*2a00*/  @!P0 SYNCS.PHASECHK.TRANS64 P0, [R0+URZ], R2 ;  /* 0x00000002000085a7 */ /* 0x000ea400080010ff */
[----:B--2---:R-:W-:Y:S05]  /*2a10*/  @P0 EXIT ;  /* 0x000000000000094d */ /* 0x004fea0003800000 */
[----:B------:R-:W-:Y:S05]  /*2a20*/  BRA `(.L_x_46) ;  /* 0xfffffffc00ec7947 */ /* 0x000fea000383ffff */
.L_x_22:
[----:B------:R-:W-:-:S04]  /*2a30*/  UISETP.NE.AND UP0, UPT, UR42, URZ, UPT ;  /* 0x000000ff2a00728c */ /* 0x000fc8000bf05270 */
[----:B------:R-:W-:-:S09]  /*2a40*/  UISETP.NE.OR UP0, UPT, UR20, 0x1, UP0 ;  /* 0x000000011400788c */ /* 0x000fd20008705670 */
[----:B------:R-:W-:Y:S05]  /*2a50*/  BRA.U UP0, `(.L_x_47) ;  /* 0x0000000500487547 */ /* 0x000fea000b800000 */
[----:B------:R-:W-:Y:S01]  /*2a60*/  ISETP.GE.U32.AND P2, PT, R0, 0x2, PT ;  /* 0x000000020000780c */ /* 0x000fe20003f46070 */
[----:B------:R-:W-:Y:S01]  /*2a70*/  IMAD.MOV.U32 R12, RZ, RZ, 0x1 ;  /* 0x00000001ff0c7424 */ /* 0x000fe200078e00ff */
[----:B------:R-:W-:Y:S02]  /*2a80*/  CS2R R10, SRZ ;  /* 0x00000000000a7805 */ /* 0x000fe4000001ff00 */
[----:B------:R-:W-:Y:S01]  /*2a90*/  CS2R R8, SRZ ;  /* 0x0000000000087805 */ /* 0x000fe2000001ff00 */
[----:B------:R-:W-:Y:S01]  /*2aa0*/  UMOV UR4, 0x400 ;  /* 0x0000040000047882 */ /* 0x000fe20000000000 */
[----:B------:R-:W-:Y:S01]  /*2ab0*/  UMOV UR5, URZ ;  /* 0x000000ff00057c82 */ /* 0x000fe20008000000 */
[----:B------:R-:W-:-:S12]  /*2ac0*/  ULEA UR42, UR42, UR4, 0x18 ;  /* 0x000000042a2a7291 */ /* 0x000fd8000f8ec0ff */
.L_x_51:
[----:B------:R-:W-:Y:S02]  /*2ad0*/  LEA R2, R8, UR42, 0x3 ;  /* 0x0000002a08027c11 */ /* 0x000fe4000f8e18ff */
[----:B------:R-:W-:-:S03]  /*2ae0*/  SHF.L.U32 R4, R9, 0x1f, RZ ;  /* 0x0000001f09047819 */ /* 0x000fc600000006ff */
[----:B------:R-:W-:Y:S01]  /*2af0*/  VIADD R5, R2, 0xe0 ;  /* 0x000000e002057836 */ /* 0x000fe20000000000 */
[----:B------:R-:W2:Y:S02]  /*2b00*/  SYNCS.PHASECHK.TRANS64.TRYWAIT P0, [R2+URZ+0xd0], R4 ;  /* 0x0000d004020075a7 */ /* 0x000ea400080011ff */
[----:B--2---:R-:W-:Y:S05]  /*2b10*/  @!P0 BRA `(.L_x_48) ;  /* 0x0000005800188947 */ /* 0x004fea0003800000 */
.L_x_125:
[----:B------:R-:W-:Y:S01]  /*2b20*/  ULEA UR4, UR5, UR42, 0x3 ;  /* 0x0000002a05047291 */ /* 0x000fe2000f8e18ff */
[----:B--2---:R-:W-:Y:S01]  /*2b30*/  PRMT R2, RZ, 0x654, R5 ;  /* 0x00000654ff027816 */ /* 0x004fe20000000005 */
[----:B------:R-:W-:Y:S01]  /*2b40*/  @!P2 IMAD.MOV.U32 R4, RZ, RZ, 0x10 ;  /* 0x00000010ff04a424 */ /* 0x000fe200078e00ff */
[----:B------:R-:W-:Y:S01]  /*2b50*/  SHF.L.U32 R5, R12, 0x1f, RZ ;  /* 0x0000001f0c057819 */ /* 0x000fe200000006ff */
[----:B------:R-:W-:Y:S01]  /*2b60*/  UIADD3 UR6, UPT, UPT, UR4, 0x70, URZ ;  /* 0x0000007004067890 */ /* 0x000fe2000fffe0ff */
[----:B------:R2:W-:Y:S05]  /*2b70*/  SYNCS.ARRIVE.TRANS64.RED.A1T0 RZ, [R2+URZ], RZ ;  /* 0x000000ff02ff79a7 */ /* 0x0005ea00081004ff */
[----:B------:R-:W-:Y:S01]  /*2b80*/  IMAD.U32 R6, RZ, RZ, UR6 ;  /* 0x00000006ff067e24 */ /* 0x000fe2000f8e00ff */
[----:B------:R-:W3:Y:S04]  /*2b90*/  SYNCS.PHASECHK.TRANS64.TRYWAIT P0, [UR4+0x80], R5 ;  /* 0x00008005ff0075a7 */ /* 0x000ee80008001104 */
[----:B------:R-:W-:Y:S01]  /*2ba0*/  PRMT R6, R0, 0x654, R6 ;  /* 0x0000065400067816 */ /* 0x000fe20000000006 */
[----:B--23--:R-:W-:Y:S06]  /*2bb0*/  @!P0 BRA `(.L_x_49) ;  /* 0x0000005800048947 */ /* 0x00cfec0003800000 */
.L_x_127:
[----:B------:R-:W-:Y:S01]  /*2bc0*/  ULEA UR6, UR5, UR42, 0x4 ;  /* 0x0000002a05067291 */ /* 0x000fe2000f8e20ff */
[----:B------:R-:W-:Y:S01]  /*2bd0*/  SEL R3, R6, R3, !P2 ;  /* 0x0000000306037207 */ /* 0x000fe20005000000 */
[----:B------:R-:W-:Y:S01]  /*2be0*/  UIADD3 UR7, UPT, UPT, UR4, 0x70, URZ ;  /* 0x0000007004077890 */ /* 0x000fe2000fffe0ff */
[----:B--2---:R-:W-:Y:S01]  /*2bf0*/  LEA R2, R11, UR42, 0x3 ;  /* 0x0000002a0b027c11 */ /* 0x004fe2000f8e18ff */
[----:B------:R-:W-:Y:S01]  /*2c00*/  UIADD3 UR6, UPT, UPT, UR6, 0x100, URZ ;  /* 0x0000010006067890 */ /* 0x000fe2000fffe0ff */
[----:B------:R2:W-:Y:S01]  /*2c10*/  @!P2 SYNCS.ARRIVE.TRANS64.RED RZ, [R3+URZ], R4 ;  /* 0x0000000403ffa9a7 */ /* 0x0005e200080004ff */
[----:B------:R-:W-:Y:S01]  /*2c20*/  UIADD3 UR4, UPT, UPT, UR5, 0x1, URZ ;  /* 0x0000000105047890 */ /* 0x000fe2000fffe0ff */
[----:B------:R-:W-:-:S03]  /*2c30*/  VIADD R8, R8, 0x1 ;  /* 0x0000000108087836 */ /* 0x000fc60000000000 */
[----:B------:R-:W-:Y:S02]  /*2c40*/  UISETP.NE.AND UP0, UPT, UR4, 0x2, UPT ;  /* 0x000000020400788c */ /* 0x000fe4000bf05270 */
[----:B------:R-:W-:Y:S01]  /*2c50*/  ISETP.NE.AND P0, PT, R8, 0x2, PT ;  /* 0x000000020800780c */ /* 0x000fe20003f05270 */
[----:B------:R-:W-:Y:S06]  /*2c60*/  UGETNEXTWORKID.BROADCAST [UR6], [UR7] ;  /* 0x00000000060073ca */ /* 0x000fec0008000100 */
[----:B------:R-:W-:Y:S02]  /*2c70*/  USEL UR6, URZ, 0x1, UP0 ;  /* 0x00000001ff067887 */ /* 0x000fe40008000000 */
[----:B------:R-:W-:-:S04]  /*2c80*/  USEL UR5, UR4, URZ, UP0 ;  /* 0x000000ff04057287 */ /* 0x000fc80008000000 */
[----:B------:R-:W-:Y:S02]  /*2c90*/  LOP3.LUT R12, R12, UR6, RZ, 0x3c, !PT ;  /* 0x000000060c0c7c12 */ /* 0x000fe4000f8e3cff */
[----:B--2---:R-:W-:-:S04]  /*2ca0*/  SHF.L.U32 R4, R10, 0x1f, RZ ;  /* 0x0000001f0a047819 */ /* 0x004fc800000006ff */
[----:B------:R-:W2:Y:S02]  /*2cb0*/  SYNCS.PHASECHK.TRANS64.TRYWAIT P1, [R2+URZ+0x70], R4 ;  /* 0x00007004020075a7 */ /* 0x000ea400080211ff */
[----:B--2---:R-:W-:Y:S05]  /*2cc0*/  @!P1 BRA `(.L_x_50) ;  /* 0x0000005400d89947 */ /* 0x004fea0003800000 */
.L_x_128:
[C---:B--2---:R-:W-:Y:S01]  /*2cd0*/  LEA R4, R11.reuse, UR42, 0x4 ;  /* 0x0000002a0b047c11 */ /* 0x044fe2000f8e20ff */
[----:B------:R-:W-:Y:S01]  /*2ce0*/  VIADD R2, R2, 0x80 ;  /* 0x0000008002027836 */ /* 0x000fe20000000000 */
[----:B------:R-:W-:Y:S01]  /*2cf0*/  SEL R8, R8, RZ, P0 ;  /* 0x000000ff08087207 */ /* 0x000fe20000000000 */
[----:B------:R-:W-:-:S03]  /*2d00*/  VIADD R11, R11, 0x1 ;  /* 0x000000010b0b7836 */ /* 0x000fc60000000000 */
[----:B------:R-:W2:Y:S01]  /*2d10*/  LDS.128 R4, [R4+0x100] ;  /* 0x0001000004047984 */ /* 0x000ea20000000c00 */
[----:B------:R-:W-:Y:S02]  /*2d20*/  PRMT R2, RZ, 0x654, R2 ;  /* 0x00000654ff027816 */ /* 0x000fe40000000002 */
[C---:B------:R-:W-:Y:S01]  /*2d30*/  ISETP.NE.AND P1, PT, R11.reuse, 0x2, PT ;  /* 0x000000020b00780c */ /* 0x040fe20003f25270 */
[----:B------:R-:W-:Y:S01]  /*2d40*/  @!PT LDS RZ, [RZ] ;  /* 0x00000000fffff984 */ /* 0x000fe20000000800 */
[----:B------:R-:W-:Y:S01]  /*2d50*/  @!PT LDS RZ, [RZ] ;  /* 0x00000000fffff984 */ /* 0x000fe20000000800 */
[----:B------:R-:W-:Y:S01]  /*2d60*/  @!PT LDS RZ, [RZ] ;  /* 0x00000000fffff984 */ /* 0x000fe20000000800 */
[----:B------:R-:W-:Y:S01]  /*2d70*/  @!PT LDS RZ, [RZ] ;  /* 0x00000000fffff984 */ /* 0x000fe20000000800 */
[----:B------:R3:W-:Y:S06]  /*2d80*/  MEMBAR.ALL.CTA ;  /* 0x0000000000007992 */ /* 0x0007ec0000008000 */
[----:B---3--:R-:W3:Y:S01]  /*2d90*/  FENCE.VIEW.ASYNC.S ;  /* 0x00000000000073c6 */ /* 0x008ee20000000000 */
[----:B------:R-:W-:Y:S01]  /*2da0*/  SEL R11, R11, RZ, P1 ;  /* 0x000000ff0b0b7207 */ /* 0x000fe20000800000 */
[----:B---3--:R3:W-:Y:S01]  /*2db0*/  SYNCS.ARRIVE.TRANS64.RED.A1T0 RZ, [R2+URZ], RZ ;  /* 0x000000ff02ff79a7 */ /* 0x0087e200081004ff */
[----:B--2---:R-:W-:-:S02]  /*2dc0*/  LOP3.LUT P3, RZ, R6, 0x1, RZ, 0xc0, !PT ;  /* 0x0000000106ff7812 */ /* 0x004fc4000786c0ff */
[----:B------:R-:W-:-:S04]  /*2dd0*/  SEL R4, RZ, 0x1, P1 ;  /* 0x00000001ff047807 */ /* 0x000fc80000800000 */
[----:B------:R-:W-:Y:S02]  /*2de0*/  LOP3.LUT R10, R10, R4, RZ, 0x3c, !PT ;  /* 0x000000040a0a7212 */ /* 0x000fe400078e3cff */
[----:B---3--:R-:W-:-:S04]  /*2df0*/  SEL R2, RZ, 0x1, P0 ;  /* 0x00000001ff027807 */ /* 0x008fc80000000000 */
[----:B------:R-:W-:Y:S01]  /*2e00*/  LOP3.LUT R9, R9, R2, RZ, 0x3c, !PT ;  /* 0x0000000209097212 */ /* 0x000fe200078e3cff */
[----:B------:R-:W-:Y:S06]  /*2e10*/  @P3 BRA `(.L_x_51) ;  /* 0xfffffffc002c3947 */ /* 0x000fec000383ffff */
[----:B------:R-:W-:Y:S01]  /*2e20*/  ULEA UR4, UR5, UR42, 0x3 ;  /* 0x0000002a05047291 */ /* 0x000fe2000f8e18ff */
[----:B------:R-:W-:-:S08]  /*2e30*/  SHF.L.U32 R2, R12, 0x1f, RZ ;  /* 0x0000001f0c027819 */ /* 0x000fd000000006ff */
[----:B------:R-:W2:Y:S02]  /*2e40*/  SYNCS.PHASECHK.TRANS64 P0, [UR4+0x80], R2 ;  /* 0x00008002ff0075a7 */ /* 0x000ea40008001004 */
[----:B--2---:R-:W-:Y:S05]  /*2e50*/  @P0 BRA `(.L_x_52) ;  /* 0x0000000000080947 */ /* 0x004fea0003800000 */
[----:B------:R-:W2:Y:S02]  /*2e60*/  SYNCS.PHASECHK.TRANS64.TRYWAIT P0, [UR4+0x80], R2 ;  /* 0x00008002ff0075a7 */ /* 0x000ea40008001104 */
[----:B--2---:R-:W-:Y:S05]  /*2e70*/  @!P0 BRA `(.L_x_53) ;  /* 0x0000005400808947 */ /* 0x004fea0003800000 */
.L_x_52:
[----:B------:R-:W-:-:S04]  /*2e80*/  UIADD3 UR6, UPT, UPT, UR5, 0x1, URZ ;  /* 0x0000000105067890 */ /* 0x000fc8000fffe0ff */
[----:B------:R-:W-:-:S04]  /*2e90*/  UISETP.NE.AND UP0, UPT, UR6, 0x2, UPT ;  /* 0x000000020600788c */ /* 0x000fc8000bf05270 */
[----:B------:R-:W-:Y:S02]  /*2ea0*/  USEL UR7, URZ, 0x1, UP0 ;  /* 0x00000001ff077887 */ /* 0x000fe40008000000 */
[----:B------:R-:W-:-:S04]  /*2eb0*/  USEL UR6, UR6, URZ, UP0 ;  /* 0x000000ff06067287 */ /* 0x000fc80008000000 */
[----:B------:R-:W-:Y:S01]  /*2ec0*/  ULEA UR6, UR6, UR42, 0x3 ;  /* 0x0000002a06067291 */ /* 0x000fe2000f8e18ff */
[----:B--2---:R-:W-:-:S04]  /*2ed0*/  LOP3.LUT R2, R12, UR7, RZ, 0x3c, !PT ;  /* 0x000000070c027c12 */ /* 0x004fc8000f8e3cff */
[----:B------:R-:W-:-:S04]  /*2ee0*/  SHF.L.U32 R0, R2, 0x1f, RZ ;  /* 0x0000001f02007819 */ /* 0x000fc800000006ff */
[----:B------:R-:W2:Y:S02]  /*2ef0*/  SYNCS.PHASECHK.TRANS64 P0, [UR6+0x80], R0 ;  /* 0x00008000ff0075a7 */ /* 0x000ea40008001006 */
[----:B-12---:R-:W-:Y:S05]  /*2f00*/  @P0 EXIT ;  /* 0x000000000000094d */ /* 0x006fea0003800000 */
[----:B------:R-:W-:Y:S02]  /*2f10*/  SHF.L.U32 R2, R2, 0x1f, RZ ;  /* 0x0000001f02027819 */ /* 0x000fe400000006ff */
[----:B------:R-:W-:-:S07]  /*2f20*/  MOV R0, UR6 ;  /* 0x0000000600007c02 */ /* 0x000fce0008000f00 */
.L_x_54:
[----:B-1----:R1:W2:Y:S02]  /*2f30*/  SYNCS.PHASECHK.TRANS64.TRYWAIT P0, [R0+URZ+0x80], R2 ;  /* 0x00008002000075a7 */ /* 0x0022a400080011ff */
[----:B--2---:R-:W-:Y:S05]  /*2f40*/  @!P0 NANOSLEEP.SYNCS 0x989680 ;  /* 0x009896800000895d */ /* 0x004fea0003900000 */
[----:B------:R-:W2:Y:S02]  /*2f50*/  @!P0 SYNCS.PHASECHK.TRANS64 P0, [R0+URZ+0x80], R2 ;  /* 0x00008002000085a7 */ /* 0x000ea400080010ff */
[----:B--2---:R-:W-:Y:S05]  /*2f60*/  @P0 EXIT ;  /* 0x000000000000094d */ /* 0x004fea0003800000 */
[----:B------:R-:W-:Y:S05]  /*2f70*/  BRA `(.L_x_54) ;  /* 0xfffffffc00ec7947 */ /* 0x000fea000383ffff */
.L_x_47:
[----:B------:R-:W-:Y:S05]  /*2f80*/  BRA.U UP4, `(.L_x_55) ;  /* 0x0000001104407547 */ /* 0x000fea000b800000 */
[----:B------:R-:W-:Y:S01]  /*2f90*/  UMOV UR4, 0x40 ;  /* 0x0000004000047882 */ /* 0x000fe20000000000 */
[----:B------:R-:W-:Y:S01]  /*2fa0*/  NOP ;  /* 0x0000000000007918 */ /* 0x000fe20000000000 */
[----:B------:R-:W-:-:S03]  /*2fb0*/  ULEA UR5, UR42, UR4, 0x18 ;  /* 0x000000042a057291 */ /* 0x000fc6000f8ec0ff */
[----:B------:R-:W-:Y:S02]  /*2fc0*/  UMOV UR4, 0x400 ;  /* 0x0000040000047882 */ /* 0x000fe40000000000 */
[----:B------:R-:W-:-:S04]  /*2fd0*/  ULEA UR42, UR42, UR4, 0x18 ;  /* 0x000000042a2a7291 */ /* 0x000fc8000f8ec0ff */
[----:B------:R-:W2:Y:S02]  /*2fe0*/  LDS.U8 R0, [UR5+0x1c] ;  /* 0x00001c05ff007984 */ /* 0x000ea40008000000 */
[----:B--2---:R-:W-:-:S13]  /*2ff0*/  ISETP.NE.AND P0, PT, R0, RZ, PT ;  /* 0x000000ff0000720c */ /* 0x004fda0003f05270 */
[----:B------:R-:W-:Y:S05]  /*3000*/  @P0 BRA `(.L_x_56) ;  /* 0x0000000000580947 */ /* 0x000fea0003800000 */
[----:B------:R-:W-:-:S13]  /*3010*/  ELECT P0, URZ, PT ;  /* 0x0000000000ff782f */ /* 0x000fda0003800000 */
[----:B------:R-:W-:Y:S05]  /*3020*/  @!P0 BRA `(.L_x_57) ;  /* 0x0000000000608947 */ /* 0x000fea0003800000 */
[----:B------:R-:W-:Y:S01]  /*3030*/  UMOV UR4, 0x10 ;  /* 0x0000001000047882 */ /* 0x000fe20000000000 */
[----:B------:R-:W-:Y:S01]  /*3040*/  HFMA2 R0, -RZ, RZ, 0, 5.9604644775390625e-08 ;  /* 0x00000001ff007431 */ /* 0x000fe200000001ff */
[----:B------:R-:W-:-:S03]  /*3050*/  MOV R3, 0xffff ;  /* 0x0000ffff00037802 */ /* 0x000fc60000000f00 */
[----:B------:R-:W-:Y:S04]  /*3060*/  DEPBAR.LE SB2, 0x36 ;  /* 0x0000ad800000791a */ /* 0x000fe80000000000 */
[----:B------:R-:W2:Y:S02]  /*3070*/  UTCATOMSWS.FIND_AND_SET.ALIGN UP0, UR4, UR4 ;  /* 0x00000004000475e3 */ /* 0x000ea40008000800 */
[----:B--2---:R-:W-:Y:S01]  /*3080*/  MOV R4, UR4 ;  /* 0x0000000400047c02 */ /* 0x004fe20008000f00 */
[----:B------:R-:W-:Y:S06]  /*3090*/  BRA.U UP0, `(.L_x_58) ;  /* 0x0000000100187547 */ /* 0x000fec000b800000 */
.L_x_59:
[----:B------:R-:W-:Y:S05]  /*30a0*/  NANOSLEEP 0x64 ;  /* 0x000000640000795d */ /* 0x000fea0003800000 */
[----:B------:R-:W-:-:S05]  /*30b0*/  UMOV UR4, 0x10 ;  /* 0x0000001000047882 */ /* 0x000fca0000000000 */
[----:B------:R-:W-:Y:S04]  /*30c0*/  DEPBAR.LE SB2, 0x36 ;  /* 0x0000ad800000791a */ /* 0x000fe80000000000 */
[----:B------:R-:W2:Y:S02]  /*30d0*/  UTCATOMSWS.FIND_AND_SET.ALIGN UP0, UR4, UR4 ;  /* 0x00000004000475e3 */ /* 0x000ea40008000800 */
[----:B--2---:R-:W-:Y:S01]  /*30e0*/  MOV R4, UR4 ;  /* 0x0000000400047c02 */ /* 0x004fe20008000f00 */
[----:B------:R-:W-:Y:S05]  /*30f0*/  BRA.U !UP0, `(.L_x_59) ;  /* 0xfffffffd08e87547 */ /* 0x000fea000b83ffff */
.L_x_58:
[-C--:B------:R-:W-:Y:S02]  /*3100*/  SHF.L.U32 R3, R3, R4.reuse, RZ ;  /* 0x0000000403037219 */ /* 0x080fe400000006ff */
[----:B------:R-:W-:Y:S01]  /*3110*/  SHF.L.U32 R0, R0, R4, RZ ;  /* 0x0000000400007219 */ /* 0x000fe200000006ff */
[----:B------:R-:W-:Y:S02]  /*3120*/  IMAD.SHL.U32 R4, R4, 0x20, RZ ;  /* 0x0000002004047824 */ /* 0x000fe400078e00ff */
[----:B------:R2:W-:Y:S04]  /*3130*/  ATOMS.OR RZ, [UR5+0x14], R3 ;  /* 0x00001403ffff798c */ /* 0x0005e8000b000005 */
[----:B------:R2:W-:Y:S04]  /*3140*/  ATOMS.OR RZ, [UR5+0x18], R0 ;  /* 0x00001800ffff798c */ /* 0x0005e8000b000005 */
[----:B------:R2:W-:Y:S01]  /*3150*/  STS [UR42+0x120], R4 ;  /* 0x00012004ff007988 */ /* 0x0005e2000800082a */
[----:B------:R-:W-:Y:S05]  /*3160*/  BRA `(.L_x_57) ;  /* 0x0000000000107947 */ /* 0x000fea0003800000 */
.L_x_56:
[----:B------:R-:W-:Y:S02]  /*3170*/  MOV R0, 0xffffffff ;  /* 0xffffffff00007802 */ /* 0x000fe40000000f00 */
[----:B------:R-:W-:-:S03]  /*3180*/  MOV R4, 0x31b0 ;  /* 0x000031b000047802 */ /* 0x000fc60000000f00 */
[----:B------:R2:W-:Y:S04]  /*3190*/  STS [UR42+0x120], R0 ;  /* 0x00012000ff007988 */ /* 0x0005e8000800082a */
[----:B-12--5:R-:W-:Y:S05]  /*31a0*/  CALL.REL.NOINC `($__internal_1_$__cuda_sm10x_tcgen05_guardrail_trap_phase_invalid_during_alloc) ;  /* 0x0000005800147944 */ /* 0x026fea0003c00000 */
.L_x_57:
[----:B------:R-:W-:Y:S05]  /*31b0*/  WARPSYNC.ALL ;  /* 0x0000000000007948 */ /* 0x000fea0003800000 */
[----:B------:R-:W3:Y:S01]  /*31c0*/  S2UR UR4, SR_CgaCtaId ;  /* 0x00000000000479c3 */ /* 0x000ee20000008800 */
[----:B------:R-:W-:Y:S01]  /*31d0*/  UMOV UR43, 0x400 ;  /* 0x00000400002b7882 */ /* 0x000fe20000000000 */
[----:B------:R-:W-:-:S06]  /*31e0*/  NOP ;  /* 0x0000000000007918 */ /* 0x000fcc0000000000 */
[----:B------:R-:W-:Y:S06]  /*31f0*/  BAR.ARV 0x6, 0xa0 ;  /* 0x0182800000007b1d */ /* 0x000fec0000002000 */
[----:B------:R-:W4:Y:S01]  /*3200*/  LDCU UR6, c[0x0][0x38c] ;  /* 0x00007180ff0677ac */ /* 0x000f220008000800 */
[----:B------:R-:W-:Y:S01]  /*3210*/  LOP3.LUT R2, R2, 0xffff, RZ, 0xc0, !PT ;  /* 0x0000ffff02027812 */ /* 0x000fe200078ec0ff */
[----:B------:R-:W-:Y:S01]  /*3220*/  IMAD.MOV.U32 R11, RZ, RZ, 0x1 ;  /* 0x00000001ff0b7424 */ /* 0x000fe200078e00ff */
[----:B------:R-:W-:Y:S01]  /*3230*/  CS2R R8, SRZ ;  /* 0x0000000000087805 */ /* 0x000fe2000001ff00 */
[----:B------:R-:W1:Y:S01]  /*3240*/  LDCU UR7, c[0x0][0x38c] ;  /* 0x00007180ff0777ac */ /* 0x000e620008000800 */
[----:B------:R-:W-:Y:S01]  /*3250*/  R2UR UR44, R2 ;  /* 0x00000000022c72ca */ /* 0x000fe200000e0000 */
[----:B------:R-:W-:Y:S01]  /*3260*/  IMAD.MOV.U32 R10, RZ, RZ, RZ ;  /* 0x000000ffff0a7224 */ /* 0x000fe200078e00ff */
[----:B------:R-:W-:Y:S01]  /*3270*/  UMOV UR46, URZ ;  /* 0x000000ff002e7c82 */ /* 0x000fe20008000000 */
[----:B------:R-:W-:Y:S01]  /*3280*/  UMOV UR41, URZ ;  /* 0x000000ff00297c82 */ /* 0x000fe20008000000 */
[----:B---3--:R-:W-:Y:S01]  /*3290*/  ULEA UR43, UR4, UR43, 0x18 ;  /* 0x0000002b042b7291 */ /* 0x008fe2000f8ec0ff */
[----:B------:R-:W-:Y:S01]  /*32a0*/  UMOV UR62, 0x0 ;  /* 0x00000000003e7882 */ /* 0x000fe20000000000 */
[----:B------:R-:W-:-:S02]  /*32b0*/  UMOV UR63, 0x41c0010 ;  /* 0x041c0010003f7882 */ /* 0x000fc40000000000 */
[----:B------:R-:W-:Y:S02]  /*32c0*/  UIADD3 UR5, UPT, UPT, UR43, 0x7300, URZ ;  /* 0x000073002b057890 */ /* 0x000fe4000fffe0ff */
[----:B------:R-:W-:Y:S02]  /*32d0*/  UIADD3 UR4, UPT, UPT, UR43, 0x17300, URZ ;  /* 0x000173002b047890 */ /* 0x000fe4000fffe0ff */
[----:B----4-:R-:W-:Y:S01]  /*32e0*/  UIADD3 UR6, UPT, UPT, UR6, 0x7f, URZ ;  /* 0x0000007f06067890 */ /* 0x010fe2000fffe0ff */
[----:B--2---:R-:W2:Y:S01]  /*32f0*/  LDS R0, [UR43+0x120] ;  /* 0x0001202bff007984 */ /* 0x004ea20008000800 */
[----:B------:R-:W-:Y:S02]  /*3300*/  USHF.R.U32.HI UR5, URZ, 0x4, UR5 ;  /* 0x00000004ff057899 */ /* 0x000fe40008011605 */
[----:B------:R-:W-:Y:S02]  /*3310*/  USHF.R.S32.HI UR64, URZ, 0x1f, UR6 ;  /* 0x0000001fff407899 */ /* 0x000fe40008011406 */
[----:B------:R-:W-:-:S02]  /*3320*/  USHF.R.U32.HI UR4, URZ, 0x4, UR4 ;  /* 0x00000004ff047899 */ /* 0x000fc40008011604 */
[----:B------:R-:W-:Y:S02]  /*3330*/  ULEA.HI UR64, UR64, UR6, URZ, 0x7 ;  /* 0x0000000640407291 */ /* 0x000fe4000f8f38ff */
[----:B------:R-:W-:Y:S02]  /*3340*/  ULOP3.LUT UR5, UR5, 0x3fff, URZ, 0xc0, !UPT ;  /* 0x00003fff05057892 */ /* 0x000fe4000f8ec0ff */
[----:B------:R-:W-:Y:S02]  /*3350*/  USHF.R.S32.HI UR64, URZ, 0x7, UR64 ;  /* 0x00000007ff407899 */ /* 0x000fe40008011440 */
[----:B------:R-:W-:Y:S02]  /*3360*/  ULOP3.LUT UR4, UR4, 0x3fff, URZ, 0xc0, !UPT ;  /* 0x00003fff04047892 */ /* 0x000fe4000f8ec0ff */
[----:B------:R-:W-:Y:S01]  /*3370*/  UISETP.LT.AND UP0, UPT, UR64, 0x1, UPT ;  /* 0x000000014000788c */ /* 0x000fe2000bf01270 */
[----:B------:R-:W-:Y:S01]  /*3380*/  UMOV UR60, 0x0 ;  /* 0x00000000003c7882 */ /* 0x000fe20000000000 */
[----:B------:R-:W-:-:S02]  /*3390*/  UMOV UR61, 0x41c0010 ;  /* 0x041c0010003d7882 */ /* 0x000fc40000000000 */
[----:B------:R-:W-:Y:S01]  /*33a0*/  USEL UR65, UR64, 0x1, !UP0 ;  /* 0x0000000140417887 */ /* 0x000fe2000c000000 */
[----:B------:R-:W-:Y:S01]  /*33b0*/  UMOV UR58, 0x0 ;  /* 0x00000000003a7882 */ /* 0x000fe20000000000 */
[----:B------:R-:W-:Y:S01]  /*33c0*/  UMOV UR59, 0x41c0010 ;  /* 0x041c0010003b7882 */ /* 0x000fe20000000000 */
[----:B------:R-:W-:Y:S01]  /*33d0*/  UMOV UR56, 0x0 ;  /* 0x0000000000387882 */ /* 0x000fe20000000000 */
[----:B------:R-:W-:Y:S01]  /*33e0*/  UMOV UR57, 0x41c0010 ;  /* 0x041c001000397882 */ /* 0x000fe20000000000 */
[----:B------:R-:W-:Y:S01]  /*33f0*/  UMOV UR54, 0x0 ;  /* 0x0000000000367882 */ /* 0x000fe20000000000 */
[----:B------:R-:W-:Y:S01]  /*3400*/  UMOV UR55, 0x41c0010 ;  /* 0x041c001000377882 */ /* 0x000fe20000000000 */
[----:B------:R-:W-:Y:S01]  /*3410*/  UMOV UR52, 0x0 ;  /* 0x0000000000347882 */ /* 0x000fe20000000000 */
[----:B------:R-:W-:Y:S01]  /*3420*/  UMOV UR53, 0x41c0010 ;  /* 0x041c001000357882 */ /* 0x000fe20000000000 */
[----:B------:R-:W-:Y:S02]  /*3430*/  ULOP3.LUT UR45, UR5, 0x10000, URZ, 0xfc, !UPT ;  /* 0x00010000052d7892 */ /* 0x000fe4000f8efcff */
[----:B------:R-:W-:-:S02]  /*3440*/  ULOP3.LUT UR4, UR4, 0x10000, URZ, 0xfc, !UPT ;  /* 0x0001000004047892 */ /* 0x000fc4000f8efcff */
[----:B------:R-:W-:Y:S02]  /*3450*/  UIADD3 UR65, UPT, UPT, -UR65, URZ, URZ ;  /* 0x000000ff41417290 */ /* 0x000fe4000fffe1ff */
[----:B-1----:R-:W-:Y:S01]  /*3460*/  UISETP.GE.AND UP4, UPT, UR7, 0x1, UPT ;  /* 0x000000010700788c */ /* 0x002fe2000bf86270 */
[----:B------:R-:W-:Y:S01]  /*3470*/  UMOV UR50, 0x0 ;  /* 0x0000000000327882 */ /* 0x000fe20000000000 */
[----:B------:R-:W-:Y:S01]  /*3480*/  UMOV UR51, 0x41c0010 ;  /* 0x041c001000337882 */ /* 0x000fe20000000000 */
[----:B------:R-:W-:Y:S01]  /*3490*/  UMOV UR48, 0x0 ;  /* 0x0000000000307882 */ /* 0x000fe20000000000 */
[----:B--2---:R-:W-:Y:S01]  /*34a0*/  R2UR UR66, R0 ;  /* 0x00000000004272ca */ /* 0x004fe200000e0000 */
[----:B------:R-:W-:-:S14]  /*34b0*/  UMOV UR49, 0x41c0010 ;  /* 0x041c001000317882 */ /* 0x000fdc0000000000 */
.L_x_66:
[----:B------:R-:W-:Y:S02]  /*34c0*/  LEA R0, R10, UR43, 0x3 ;  /* 0x0000002b0a007c11 */ /* 0x000fe4000f8e18ff */
[----:B------:R-:W-:Y:S02]  /*34d0*/  SHF.L.U32 R2, R9, 0x1f, RZ ;  /* 0x0000001f09027819 */ /* 0x000fe400000006ff */
[----:B------:R-:W-:Y:S01]  /*34e0*/  PLOP3.LUT P0, PT, PT, PT, UP4, 0x80, 0x8 ;  /* 0x000000000008781c */ /* 0x000fe20003f0f048 */
[----:B------:R-:W-:Y:S01]  /*34f0*/  VIADD R3, R0, 0x80 ;  /* 0x0000008000037836 */ /* 0x000fe20000000000 */
[----:B-1----:R-:W1:Y:S02]  /*3500*/  SYNCS.PHASECHK.TRANS64.TRYWAIT P1, [R0+URZ+0x70], R2 ;  /* 0x00007002000075a7 */ /* 0x002e6400080211ff */
[----:B-1-3--:R-:W-:Y:S09]  /*3510*/  @!P1 BRA `(.L_x_60) ;  /* 0x0000004c00f09947 */ /* 0x00aff20003800000 */
.L_x_130:
[----:B------:R-:W-:Y:S01]  /*3520*/  LEA R4, R10, UR43, 0x4 ;  /* 0x0000002b0a047c11 */ /* 0x000fe2000f8e20ff */
[----:B------:R-:W-:Y:S01]  /*3530*/  @UP4 ULEA UR5, UR41, UR43, 0x3 ;  /* 0x0000002b29054291 */ /* 0x000fe2000f8e18ff */
[----:B------:R-:W-:Y:S01]  /*3540*/  PLOP3.LUT P2, PT, PT, PT, PT, 0x80, 0x8 ;  /* 0x000000000008781c */ /* 0x000fe20003f4f070 */
[----:B------:R-:W-:Y:S01]  /*3550*/  ULEA UR47, UR46, UR43, 0x3 ;  /* 0x0000002b2e2f7291 */ /* 0x000fe2000f8e18ff */
[----:B------:R-:W-:Y:S02]  /*3560*/  PRMT R3, RZ, 0x654, R3 ;  /* 0x00000654ff037816 */ /* 0x000fe40000000003 */
[----:B------:R-:W2:Y:S01]  /*3570*/  LDS.128 R4, [R4+0x100] ;  /* 0x0001000004047984 */ /* 0x000ea20000000c00 */
[----:B-1----:R-:W-:Y:S02]  /*3580*/  @P0 SHF.L.U32 R2, R8, 0x1f, RZ ;  /* 0x0000001f08020819 */ /* 0x002fe400000006ff */
[----:B------:R-:W-:Y:S01]  /*3590*/  SHF.L.U32 R0, R11, 0x1f, RZ ;  /* 0x0000001f0b007819 */ /* 0x000fe200000006ff */
[----:B------:R-:W-:Y:S01]  /*35a0*/  @!PT LDS RZ, [RZ] ;  /* 0x00000000fffff984 */ /* 0x000fe20000000800 */
[----:B------:R-:W-:Y:S01]  /*35b0*/  @!PT LDS RZ, [RZ] ;  /* 0x00000000fffff984 */ /* 0x000fe20000000800 */
[----:B------:R-:W-:Y:S01]  /*35c0*/  @!PT LDS RZ, [RZ] ;  /* 0x00000000fffff984 */ /* 0x000fe20000000800 */
[----:B------:R-:W-:Y:S01]  /*35d0*/  @!PT LDS RZ, [RZ] ;  /* 0x00000000fffff984 */ /* 0x000fe20000000800 */
[----:B------:R1:W-:Y:S06]  /*35e0*/  MEMBAR.ALL.CTA ;  /* 0x0000000000007992 */ /* 0x0003ec0000008000 */
[----:B-1----:R-:W1:Y:S02]  /*35f0*/  FENCE.VIEW.ASYNC.S ;  /* 0x00000000000073c6 */ /* 0x002e640000000000 */
[----:B-1----:R1:W-:Y:S01]  /*3600*/  SYNCS.ARRIVE.TRANS64.RED.A1T0 RZ, [R3+URZ], RZ ;  /* 0x000000ff03ff79a7 */ /* 0x0023e200081004ff */
[----:B------:R1:W3:Y:S01]  /*3610*/  @P0 SYNCS.PHASECHK.TRANS64.TRYWAIT P2, [UR5], R2 ;  /* 0x00000002ff0005a7 */ /* 0x0002e20008041105 */
[----:B------:R-:W-:Y:S01]  /*3620*/  ULEA.HI UR5, UR46, UR46, URZ, 0x1 ;  /* 0x0000002e2e057291 */ /* 0x000fe2000f8f08ff */
[----:B--2---:R-:W-:-:S03]  /*3630*/  LOP3.LUT P1, RZ, R6, 0x1, RZ, 0xc0, !PT ;  /* 0x0000000106ff7812 */ /* 0x004fc6000782c0ff */
[----:B------:R-:W-:Y:S02]  /*3640*/  ULOP3.LUT UR6, UR5, 0xffe, URZ, 0xc0, !UPT ;  /* 0x00000ffe05067892 */ /* 0x000fe4000f8ec0ff */
[----:B------:R-:W-:Y:S02]  /*3650*/  USHF.R.U32.HI UR38, URZ, 0x1, UR5 ;  /* 0x00000001ff267899 */ /* 0x000fe40008011605 */
[----:B------:R-:W-:Y:S02]  /*3660*/  UIADD3 UR5, UPT, UPT, -UR6, UR46, URZ ;  /* 0x0000002e06057290 */ /* 0x000fe4000fffe1ff */
[----:B------:R-:W-:-:S04]  /*3670*/  UIMAD UR38, UR38, 0x70, UR66 ;  /* 0x00000070262678a4 */ /* 0x000fc8000f8e0242 */
[----:B------:R-:W-:Y:S01]  /*3680*/  ULEA UR38, UR5, UR38, 0x14 ;  /* 0x0000002605267291 */ /* 0x000fe2000f8ea0ff */
[----:B------:R-:W2:Y:S02]  /*3690*/  SYNCS.PHASECHK.TRANS64.TRYWAIT P0, [UR47+0xb0], R0 ;  /* 0x0000b000ff0075a7 */ /* 0x000ea4000800112f */
[----:B-123--:R-:W-:Y:S09]  /*36a0*/  @!P0 BRA `(.L_x_61) ;  /* 0x0000004c00a08947 */ /* 0x00eff20003800000 */
.L_x_132:
[----:B------:R-:W-:Y:S01]  /*36b0*/  IADD3 R10, PT, PT, R10, 0x1, RZ ;  /* 0x000000010a0a7810 */ /* 0x000fe20007ffe0ff */
[----:B------:R-:W-:Y:S06]  /*36c0*/  BRA.U !UP4, `(.L_x_62) ;  /* 0x000000050c107547 */ /* 0x000fec000b800000 */
[----:B------:R-:W-:Y:S01]  /*36d0*/  UPLOP3.LUT UP2, UPT, UPT, UPT, UPT, 0x40, 0x4 ;  /* 0x000000000004789c */ /* 0x000fe20003f4e870 */
[----:B------:R-:W-:Y:S01]  /*36e0*/  UMOV UR40, UR65 ;  /* 0x0000004100287c82 */ /* 0x000fe20008000000 */
[----:B------:R-:W-:Y:S01]  /*36f0*/  UMOV UR39, UR64 ;  /* 0x0000004000277c82 */ /* 0x000fe20008000000 */
[----:B------:R-:W-:-:S08]  /*3700*/  UMOV UR5, UR41 ;  /* 0x0000002900057c82 */ /* 0x000fd00008000000 */
.L_x_65:
[----:B------:R-:W-:Y:S02]  /*3710*/  UIADD3 UR40, UPT, UPT, UR40, 0x1, URZ ;  /* 0x0000000128287890 */ /* 0x000fe4000fffe0ff */
[----:B--2---:R-:W-:Y:S02]  /*3720*/  ULEA UR7, UR5, UR43, 0x3 ;  /* 0x0000002b05077291 */ /* 0x004fe4000f8e18ff */
[----:B------:R-:W-:Y:S01]  /*3730*/  UISETP.NE.AND UP3, UPT, UR40, URZ, UPT ;  /* 0x000000ff2800728c */ /* 0x000fe2000bf65270 */
[----:B---3--:R-:W-:Y:S10]  /*3740*/  @P2 BRA `(.L_x_63) ;  /* 0x00000000000c2947 */ /* 0x008ff40003800000 */
[----:B-1----:R-:W-:Y:S04]  /*3750*/  SHF.L.U32 R2, R8, 0x1f, RZ ;  /* 0x0000001f08027819 */ /* 0x002fe800000006ff */
[----:B------:R-:W1:Y:S02]  /*3760*/  SYNCS.PHASECHK.TRANS64.TRYWAIT P0, [UR7], R2 ;  /* 0x00000002ff0075a7 */ /* 0x000e640008001107 */
[----:B-1----:R-:W-:Y:S05]  /*3770*/  @!P0 BRA `(.L_x_64) ;  /* 0x0000004c00848947 */ /* 0x002fea0003800000 */
.L_x_63:
[----:B------:R-:W-:Y:S01]  /*3780*/  UISETP.NE.AND UP0, UPT, UR39, 0x1, UPT ;  /* 0x000000012700788c */ /* 0x000fe2000bf05270 */
[----:B------:R-:W-:Y:S01]  /*3790*/  PLOP3.LUT P2, PT, PT, PT, PT, 0x80, 0x8 ;  /* 0x000000000008781c */ /* 0x000fe20003f4f070 */
[----:B------:R-:W-:Y:S02]  /*37a0*/  UIADD3 UR6, UPT, UPT, UR5, 0x1, URZ ;  /* 0x0000000105067890 */ /* 0x000fe4000fffe0ff */
[----:B------:R-:W-:Y:S02]  /*37b0*/  UIADD3 UR42, UPT, UPT, UR7, 0x20, URZ ;  /* 0x00000020072a7890 */ /* 0x000fe4000fffe0ff */
[----:B------:R-:W-:Y:S01]  /*37c0*/  UISETP.NE.AND UP1, UPT, UR6, 0x4, UPT ;  /* 0x000000040600788c */ /* 0x000fe2000bf25270 */
[----:B------:R-:W-:Y:S01]  /*37d0*/  PLOP3.LUT P0, PT, PT, PT, UP0, 0x80, 0x8 ;  /* 0x000000000008781c */ /* 0x000fe20003f0f008 */
[----:B------:R-:W-:Y:S02]  /*37e0*/  UIADD3 UR39, UPT, UPT, UR39, -0x1, URZ ;  /* 0xffffffff27277890 */ /* 0x000fe4000fffe0ff */
[----:B------:R-:W-:Y:S02]  /*37f0*/  USEL UR8, URZ, 0x1, UP1 ;  /* 0x00000001ff087887 */ /* 0x000fe40008800000 */
[----:B------:R-:W-:Y:S01]  /*3800*/  USEL UR41, UR6, URZ, UP1 ;  /* 0x000000ff06297287 */ /* 0x000fe20008800000 */
[----:B------:R-:W-:Y:S01]  /*3810*/  UMOV UR7, 0x40004040 ;  /* 0x4000404000077882 */ /* 0x000fe20000000000 */
[----:B------:R-:W-:Y:S02]  /*3820*/  UMOV UR9, 0x40004040 ;  /* 0x4000404000097882 */ /* 0x000fe40000000000 */
[----:B------:R-:W-:Y:S01]  /*3830*/  @UP0 ULEA UR6, UR41, UR43, 0x3 ;  /* 0x0000002b29060291 */ /* 0x000fe2000f8e18ff */
[----:B------:R-:W-:Y:S01]  /*3840*/  LOP3.LUT R8, R8, UR8, RZ, 0x3c, !PT ;  /* 0x0000000808087c12 */ /* 0x000fe2000f8e3cff */
[----:B------:R-:W-:Y:S01]  /*3850*/  ULEA UR8, UR5, UR45, 0xa ;  /* 0x0000002d05087291 */ /* 0x000fe2000f8e50ff */
[----:B------:R-:W-:Y:S02]  /*3860*/  UMOV UR37, 0x40004040 ;  /* 0x4000404000257882 */ /* 0x000fe40000000000 */
[----:B-1----:R-:W-:Y:S01]  /*3870*/  @P0 SHF.L.U32 R0, R8, 0x1f, RZ ;  /* 0x0000001f08000819 */ /* 0x002fe200000006ff */
[----:B------:R-:W-:Y:S02]  /*3880*/  UIADD3 UR34, UPT, UPT, UR8, 0x2, URZ ;  /* 0x0000000208227890 */ /* 0x000fe4000fffe0ff */
[----:B------:R-:W-:Y:S01]  /*3890*/  UIADD3 UR30, UPT, UPT, UR8, 0x4, URZ ;  /* 0x00000004081e7890 */ /* 0x000fe2000fffe0ff */
[----:B------:R2:W3:Y:S01]  /*38a0*/  @P0 SYNCS.PHASECHK.TRANS64.TRYWAIT P2, [UR6], R0 ;  /* 0x00000000ff0005a7 */ /* 0x0004e20008041106 */
[----:B------:R-:W-:Y:S02]  /*38b0*/  UIMAD UR6, UR5, 0x700, UR4 ;  /* 0x00000700050678a4 */ /* 0x000fe4000f8e0204 */
[----:B------:R-:W-:Y:S02]  /*38c0*/  UIADD3 UR26, UPT, UPT, UR8, 0x6, URZ ;  /* 0x00000006081a7890 */ /* 0x000fe4000fffe0ff */
[----:B------:R-:W-:Y:S02]  /*38d0*/  UIADD3 UR36, UPT, UPT, UR6, 0x2, URZ ;  /* 0x0000000206247890 */ /* 0x000fe4000fffe0ff */
[----:B------:R-:W-:Y:S02]  /*38e0*/  UIADD3 UR32, UPT, UPT, UR6, 0x4, URZ ;  /* 0x0000000406207890 */ /* 0x000fe4000fffe0ff */
[----:B------:R-:W-:Y:S01]  /*38f0*/  UIADD3 UR28, UPT, UPT, UR6, 0x6, URZ ;  /* 0x00000006061c7890 */ /* 0x000fe2000fffe0ff */
[----:B------:R2:W-:Y:S01]  /*3900*/  UTCHMMA gdesc[UR8], gdesc[UR6], tmem[UR38], tmem[UR62], idesc[UR63], UP2 ;  /* 0x00ff3e06080075ea */ /* 0x0005e20009000026 */
[----:B------:R-:W-:Y:S02]  /*3910*/  UIADD3 UR24, UPT, UPT, UR6, 0x380, URZ ;  /* 0x0000038006187890 */ /* 0x000fe4000fffe0ff */
[----:B------:R-:W-:Y:S02]  /*3920*/  UIADD3 UR22, UPT, UPT, UR8, 0x200, URZ ;  /* 0x0000020008167890 */ /* 0x000fe4000fffe0ff */
[----:B------:R-:W-:Y:S02]  /*3930*/  UIADD3 UR20, UPT, UPT, UR6, 0x382, URZ ;  /* 0x0000038206147890 */ /* 0x000fe4000fffe0ff */
[----:B------:R-:W-:Y:S02]  /*3940*/  UIADD3 UR18, UPT, UPT, UR8, 0x202, URZ ;  /* 0x0000020208127890 */ /* 0x000fe4000fffe0ff */
[----:B------:R-:W-:Y:S02]  /*3950*/  UIADD3 UR16, UPT, UPT, UR6, 0x384, URZ ;  /* 0x0000038406107890 */ /* 0x000fe4000fffe0ff */
[----:B------:R-:W-:Y:S02]  /*3960*/  UIADD3 UR14, UPT, UPT, UR8, 0x204, URZ ;  /* 0x00000204080e7890 */ /* 0x000fe4000fffe0ff */
[----:B------:R-:W-:Y:S02]  /*3970*/  UIADD3 UR12, UPT, UPT, UR6, 0x386, URZ ;  /* 0x00000386060c7890 */ /* 0x000fe4000fffe0ff */
[----:B------:R-:W-:Y:S02]  /*3980*/  UIADD3 UR10, UPT, UPT, UR8, 0x206, URZ ;  /* 0x00000206080a7890 */ /* 0x000fe4000fffe0ff */
[----:B------:R-:W-:Y:S01]  /*3990*/  UPLOP3.LUT UP2, UPT, UPT, UPT, UPT, 0x80, 0x8 ;  /* 0x000000000008789c */ /* 0x000fe20003f4f070 */
[----:B------:R-:W-:Y:S01]  /*39a0*/  UMOV UR35, 0x40004040 ;  /* 0x4000404000237882 */ /* 0x000fe20000000000 */
[----:B------:R-:W-:Y:S01]  /*39b0*/  UMOV UR33, 0x40004040 ;  /* 0x4000404000217882 */ /* 0x000fe20000000000 */
[----:B------:R2:W-:Y:S01]  /*39c0*/  UTCHMMA gdesc[UR34], gdesc[UR36], tmem[UR38], tmem[UR60], idesc[UR61], UPT ;  /* 0x00ff3c24220075ea */ /* 0x0005e2000b800026 */
        /* <DEDUP_REMOVED lines=14> */
[----:B------:R-:W-:Y:S01]  /*3ab0*/  UMOV UR11, 0x40004040 ;  /* 0x40004040000b7882 */ /* 0x000fe20000000000 */
[----:B------:R2:W-:Y:S01]  /*3ac0*/  UTCHMMA gdesc[UR14], gdesc[UR16], tmem[UR38], tmem[UR50], idesc[UR51], UPT ;  /* 0x00ff32100e0075ea */ /* 0x0005e2000b800026 */
[----:B------:R2:W-:Y:S01]  /*3ad0*/  UTCHMMA gdesc[UR10], gdesc[UR12], tmem[UR38], tmem[UR48], idesc[UR49], UPT ;  /* 0x00ff300c0a0075ea */ /* 0x0005e2000b800026 */
[----:B------:R2:W-:Y:S01]  /*3ae0*/  UTCBAR.MULTICAST [UR42], URZ, UR44 ;  /* 0x000000ff2a0073e9 */ /* 0x0005e2000800082c */
[----:B------:R-:W-:Y:S01]  /*3af0*/  UMOV UR5, UR41 ;  /* 0x0000002900057c82 */ /* 0x000fe20008000000 */
[----:B------:R-:W-:Y:S05]  /*3b00*/  BRA.U UP3, `(.L_x_65) ;  /* 0xfffffffd03007547 */ /* 0x000fea000b83ffff */
.L_x_62:
[----:B------:R-:W-:Y:S01]  /*3b10*/  UIADD3 UR5, UPT, UPT, UR46, 0x1, URZ ;  /* 0x000000012e057890 */ /* 0x000fe2000fffe0ff */
[C---:B------:R-:W-:Y:S01]  /*3b20*/  ISETP.NE.AND P0, PT, R10.reuse, 0x2, PT ;  /* 0x000000020a00780c */ /* 0x040fe20003f05270 */
[----:B--2---:R-:W-:Y:S02]  /*3b30*/  UIADD3 UR6, UPT, UPT, UR47, 0x90, URZ ;  /* 0x000000902f067890 */ /* 0x004fe4000fffe0ff */
[----:B------:R-:W-:Y:S01]  /*3b40*/  UISETP.NE.AND UP0, UPT, UR5, 0x4, UPT ;  /* 0x000000040500788c */ /* 0x000fe2000bf05270 */
[----:B-1----:R-:W-:Y:S02]  /*3b50*/  SEL R0, RZ, 0x1, P0 ;  /* 0x00000001ff007807 */ /* 0x002fe40000000000 */
[----:B------:R-:W-:Y:S01]  /*3b60*/  SEL R10, R10, RZ, P0 ;  /* 0x000000ff0a0a7207 */ /* 0x000fe20000000000 */
[----:B------:R-:W-:Y:S01]  /*3b70*/  USEL UR7, URZ, 0x1, UP0 ;  /* 0x00000001ff077887 */ /* 0x000fe20008000000 */
[----:B------:R-:W-:Y:S01]  /*3b80*/  LOP3.LUT R9, R9, R0, RZ, 0x3c, !PT ;  /* 0x0000000009097212 */ /* 0x000fe200078e3cff */
[----:B------:R-:W-:Y:S01]  /*3b90*/  USEL UR46, UR5, URZ, UP0 ;  /* 0x000000ff052e7287 */ /* 0x000fe20008000000 */
[----:B------:R1:W-:Y:S03]  /*3ba0*/  UTCBAR [UR6], URZ ;  /* 0x000000ff060073e9 */ /* 0x0003e600080000ff */
[----:B------:R-:W-:Y:S01]  /*3bb0*/  LOP3.LUT R11, R11, UR7, RZ, 0x3c, !PT ;  /* 0x000000070b0b7c12 */ /* 0x000fe2000f8e3cff */
[----:B------:R-:W-:Y:S07]  /*3bc0*/  @P1 BRA `(.L_x_66) ;  /* 0xfffffff8003c1947 */ /* 0x000fee000383ffff */
[----:B------:R-:W2:Y:S01]  /*3bd0*/  S2UR UR8, SR_CgaCtaId ;  /* 0x00000000000879c3 */ /* 0x000ea20000008800 */
[----:B------:R-:W-:Y:S01]  /*3be0*/  ELECT P0, URZ, PT ;  /* 0x0000000000ff782f */ /* 0x000fe20003800000 */
[----:B------:R-:W-:Y:S01]  /*3bf0*/  IMAD.MOV.U32 R0, RZ, RZ, 0x1 ;  /* 0x00000001ff007424 */ /* 0x000fe200078e00ff */
[----:B------:R-:W-:Y:S01]  /*3c00*/  UIADD3 UR43, UPT, UPT, UR43, 0xb0, URZ ;  /* 0x000000b02b2b7890 */ /* 0x000fe2000fffe0ff */
[----:B------:R-:W-:Y:S01]  /*3c10*/  SHF.L.U32 R2, R11, 0x1f, RZ ;  /* 0x0000001f0b027819 */ /* 0x000fe200000006ff */
[----:B------:R-:W-:-:S03]  /*3c20*/  UMOV UR4, 0x40 ;  /* 0x0000004000047882 */ /* 0x000fc60000000000 */
[----:B------:R-:W-:Y:S01]  /*3c30*/  UVIRTCOUNT.DEALLOC.SMPOOL 0x80 ;  /* 0x000000800000784c */ /* 0x000fe20000000000 */
[----:B--2---:R-:W-:Y:S02]  /*3c40*/  ULEA UR8, UR8, UR4, 0x18 ;  /* 0x0000000408087291 */ /* 0x004fe4000f8ec0ff */
[----:B------:R-:W-:-:S07]  /*3c50*/  ULEA UR4, UR46, UR43, 0x3 ;  /* 0x0000002b2e047291 */ /* 0x000fce000f8e18ff */
[----:B------:R2:W-:Y:S02]  /*3c60*/  @P0 STS.U8 [UR8+0x1c], R0 ;  /* 0x00001c00ff000988 */ /* 0x0005e40008000008 */
[----:B------:R-:W4:Y:S02]  /*3c70*/  SYNCS.PHASECHK.TRANS64.TRYWAIT P0, [UR4], R2 ;  /* 0x00000002ff0075a7 */ /* 0x000f240008001104 */
[----:B--2-4-:R-:W-:Y:S05]  /*3c80*/  @!P0 BRA `(.L_x_67) ;  /* 0x0000004800588947 */ /* 0x014fea0003800000 */
.L_x_135:
[----:B------:R-:W-:-:S04]  /*3c90*/  UIADD3 UR4, UPT, UPT, UR46, 0x1, URZ ;  /* 0x000000012e047890 */ /* 0x000fc8000fffe0ff */
[----:B------:R-:W-:-:S04]  /*3ca0*/  UISETP.NE.AND UP0, UPT, UR4, 0x4, UPT ;  /* 0x000000040400788c */ /* 0x000fc8000bf05270 */
[----:B-1----:R-:W-:Y:S02]  /*3cb0*/  USEL UR6, URZ, 0x1, UP0 ;  /* 0x00000001ff067887 */ /* 0x002fe40008000000 */
[----:B------:R-:W-:-:S04]  /*3cc0*/  USEL UR4, UR4, URZ, UP0 ;  /* 0x000000ff04047287 */ /* 0x000fc80008000000 */
[----:B------:R-:W-:Y:S01]  /*3cd0*/  ULEA UR5, UR4, UR43, 0x3 ;  /* 0x0000002b04057291 */ /* 0x000fe2000f8e18ff */
[----:B--2---:R-:W-:-:S04]  /*3ce0*/  LOP3.LUT R2, R11, UR6, RZ, 0x3c, !PT ;  /* 0x000000060b027c12 */ /* 0x004fc8000f8e3cff */
[----:B------:R-:W-:-:S04]  /*3cf0*/  SHF.L.U32 R3, R2, 0x1f, RZ ;  /* 0x0000001f02037819 */ /* 0x000fc800000006ff */
[----:B------:R-:W1:Y:S02]  /*3d00*/  SYNCS.PHASECHK.TRANS64.TRYWAIT P0, [UR5], R3 ;  /* 0x00000003ff0075a7 */ /* 0x000e640008001105 */
[----:B-1----:R-:W-:Y:S05]  /*3d10*/  @!P0 BRA `(.L_x_68) ;  /* 0x00000048004c8947 */ /* 0x002fea0003800000 */
.L_x_137:
        /* <DEDUP_REMOVED lines=9> */
.L_x_139:
[----:B------:R-:W-:-:S04]  /*3db0*/  UIADD3 UR4, UPT, UPT, UR4, 0x1, URZ ;  /* 0x0000000104047890 */ /* 0x000fc8000fffe0ff */
[----:B------:R-:W-:-:S04]  /*3dc0*/  UISETP.NE.AND UP0, UPT, UR4, 0x4, UPT ;  /* 0x000000040400788c */ /* 0x000fc8000bf05270 */
[----:B------:R-:W-:Y:S02]  /*3dd0*/  USEL UR5, URZ, 0x1, UP0 ;  /* 0x00000001ff057887 */ /* 0x000fe40008000000 */
[----:B------:R-:W-:-:S04]  /*3de0*/  USEL UR4, UR4, URZ, UP0 ;  /* 0x000000ff04047287 */ /* 0x000fc80008000000 */
[----:B------:R-:W-:Y:S01]  /*3df0*/  ULEA UR4, UR4, UR43, 0x3 ;  /* 0x0000002b04047291 */ /* 0x000fe2000f8e18ff */
[----:B------:R-:W-:-:S04]  /*3e00*/  LOP3.LUT R2, R2, UR5, RZ, 0x3c, !PT ;  /* 0x0000000502027c12 */ /* 0x000fc8000f8e3cff */
[----:B------:R-:W-:-:S04]  /*3e10*/  SHF.L.U32 R2, R2, 0x1f, RZ ;  /* 0x0000001f02027819 */ /* 0x000fc800000006ff */
[----:B------:R-:W2:Y:S02]  /*3e20*/  SYNCS.PHASECHK.TRANS64.TRYWAIT P0, [UR4], R2 ;  /* 0x00000002ff0075a7 */ /* 0x000ea40008001104 */
[----:B--2---:R-:W-:Y:S05]  /*3e30*/  @!P0 BRA `(.L_x_70) ;  /* 0x0000004800348947 */ /* 0x004fea0003800000 */
.L_x_141:
[----:B------:R-:W-:Y:S01]  /*3e40*/  NOP ;  /* 0x0000000000007918 */ /* 0x000fe20000000000 */
[----:B-1----:R-:W1:Y:S01]  /*3e50*/  LDS R0, [UR8+0x14] ;  /* 0x00001408ff007984 */ /* 0x002e620008000800 */
[----:B------:R-:W-:Y:S01]  /*3e60*/  ULOP3.LUT UR4, UR66, 0xffff, URZ, 0xc0, !UPT ;  /* 0x0000ffff42047892 */ /* 0x000fe2000f8ec0ff */
[----:B------:R-:W-:Y:S01]  /*3e70*/  UMOV UR5, 0xffff ;  /* 0x0000ffff00057882 */ /* 0x000fe20000000000 */
[----:B------:R-:W-:Y:S02]  /*3e80*/  UMOV UR6, 0x1 ;  /* 0x0000000100067882 */ /* 0x000fe40000000000 */
[----:B------:R-:W-:-:S04]  /*3e90*/  USHF.R.U32.HI UR4, URZ, 0x5, UR4 ;  /* 0x00000005ff047899 */ /* 0x000fc80008011604 */
[----:B------:R-:W-:Y:S02]  /*3ea0*/  USHF.L.U32 UR5, UR5, UR4, URZ ;  /* 0x0000000405057299 */ /* 0x000fe400080006ff */
[----:B------:R-:W-:-:S04]  /*3eb0*/  USHF.L.U32 UR4, UR6, UR4, URZ ;  /* 0x0000000406047299 */ /* 0x000fc800080006ff */
[----:B-1----:R-:W-:-:S04]  /*3ec0*/  LOP3.LUT R0, R0, UR5, RZ, 0xc0, !PT ;  /* 0x0000000500007c12 */ /* 0x002fc8000f8ec0ff */
[----:B------:R-:W-:-:S13]  /*3ed0*/  ISETP.NE.AND P0, PT, R0, UR5, PT ;  /* 0x0000000500007c0c */ /* 0x000fda000bf05270 */
[----:B------:R-:W-:Y:S05]  /*3ee0*/  @P0 BRA `(.L_x_71) ;  /* 0x0000000000580947 */ /* 0x000fea0003800000 */
[----:B------:R-:W1:Y:S02]  /*3ef0*/  LDS R0, [UR8+0x18] ;  /* 0x00001808ff007984 */ /* 0x000e640008000800 */
[----:B-1----:R-:W-:-:S04]  /*3f00*/  LOP3.LUT R0, R0, UR4, RZ, 0xc0, !PT ;  /* 0x0000000400007c12 */ /* 0x002fc8000f8ec0ff */
[----:B------:R-:W-:-:S13]  /*3f10*/  ISETP.NE.AND P0, PT, R0, UR4, PT ;  /* 0x0000000400007c0c */ /* 0x000fda000bf05270 */
[----:B------:R-:W-:Y:S05]  /*3f20*/  @P0 BRA `(.L_x_72) ;  /* 0x00000000003c0947 */ /* 0x000fea0003800000 */
[----:B------:R-:W1:Y:S01]  /*3f30*/  S2R R2, SR_LANEID ;  /* 0x0000000000027919 */ /* 0x000e620000000000 */
[----:B------:R-:W-:-:S06]  /*3f40*/  ULOP3.LUT UR5, URZ, UR5, URZ, 0x33, !UPT ;  /* 0x00000005ff057292 */ /* 0x000fcc000f8e33ff */
[----:B------:R-:W-:-:S04]  /*3f50*/  IMAD.U32 R0, RZ, RZ, UR5 ;  /* 0x00000005ff007e24 */ /* 0x000fc8000f8e00ff */
[----:B------:R2:W4:Y:S02]  /*3f60*/  REDUX UR7, R0 ;  /* 0x00000000000773c4 */ /* 0x0005240000000000 */
[----:B------:R1:W-:Y:S01]  /*3f70*/  UTCATOMSWS.AND URZ, UR5 ;  /* 0x0000000500ff79e3 */ /* 0x0003e20008000000 */
[----:B--2---:R-:W-:Y:S01]  /*3f80*/  LOP3.LUT R0, RZ, UR4, RZ, 0x33, !PT ;  /* 0x00000004ff007c12 */ /* 0x004fe2000f8e33ff */
[----:B------:R-:W-:Y:S02]  /*3f90*/  VOTEU.ANY UR4, UPT, PT ;  /* 0x0000000000047886 */ /* 0x000fe400038e0100 */
[----:B------:R-:W-:Y:S02]  /*3fa0*/  UFLO.U32 UR4, UR4 ;  /* 0x00000004000472bd */ /* 0x000fe400080e0000 */
[----:B------:R-:W2:Y:S04]  /*3fb0*/  REDUX UR6, R0 ;  /* 0x00000000000673c4 */ /* 0x000ea80000000000 */
[----:B-1----:R-:W-:-:S02]  /*3fc0*/  ISETP.EQ.U32.AND P0, PT, R2, UR4, PT ;  /* 0x0000000402007c0c */ /* 0x002fc4000bf02070 */
[----:B----4-:R-:W-:-:S11]  /*3fd0*/  MOV R2, UR7 ;  /* 0x0000000700027c02 */ /* 0x010fd60008000f00 */
[----:B------:R1:W-:Y:S01]  /*3fe0*/  @P0 ATOMS.AND RZ, [UR8+0x14], R2 ;  /* 0x00001402ffff098c */ /* 0x0003e2000a800008 */
[----:B--2---:R-:W-:-:S05]  /*3ff0*/  IMAD.U32 R0, RZ, RZ, UR6 ;  /* 0x00000006ff007e24 */ /* 0x004fca000f8e00ff */
[----:B------:R1:W-:Y:S01]  /*4000*/  @P0 ATOMS.AND RZ, [UR8+0x18], R0 ;  /* 0x00001800ffff098c */ /* 0x0003e2000a800008 */
[----:B------:R-:W-:Y:S05]  /*4010*/  BRA `(.L_x_73) ;  /* 0x0000000000147947 */ /* 0x000fea0003800000 */
.L_x_72:
[----:B------:R-:W-:Y:S02]  /*4020*/  MOV R2, 0x4040 ;  /* 0x0000404000027802 */ /* 0x000fe40000000f00 */
[----:B---3-5:R-:W-:Y:S05]  /*4030*/  CALL.REL.NOINC `($__internal_0_$__cuda_sm10x_tcgen05_guardrail_trap_col_being_dealloced_not_returned_by_alloc) ;  /* 0x0000004800647944 */ /* 0x028fea0003c00000 */
[----:B------:R-:W-:Y:S05]  /*4040*/  BRA `(.L_x_73) ;  /* 0x0000000000087947 */ /* 0x000fea0003800000 */
.L_x_71:
[----:B------:R-:W-:Y:S02]  /*4050*/  MOV R2, 0x4070 ;  /* 0x0000407000027802 */ /* 0x000fe40000000f00 */
[----:B---3-5:R-:W-:Y:S05]  /*4060*/  CALL.REL.NOINC `($__internal_2_$__cuda_sm10x_tcgen05_guardrail_trap_unallocated_columns_being_dealloced) ;  /* 0x0000004800707944 */ /* 0x028fea0003c00000 */
.L_x_73:
[----:B------:R-:W-:Y:S01]  /*4070*/  NOP ;  /* 0x0000000000007918 */ /* 0x000fe20000000000 */
[----:B------:R-:W-:Y:S05]  /*4080*/  EXIT ;  /* 0x000000000000794d */ /* 0x000fea0003800000 */
.L_x_55:
[----:B------:R-:W-:-:S09]  /*4090*/  UISETP.NE.OR UP0, UPT, UR20, 0x3, !UP3 ;  /* 0x000000031400788c */ /* 0x000fd2000df05670 */
[----:B------:R-:W-:Y:S05]  /*40a0*/  BRA.U UP0, `(.L_x_74) ;  /* 0x0000000d00f47547 */ /* 0x000fea000b800000 */
[----:B------:R-:W2:Y:S01]  /*40b0*/  LDCU.64 UR4, c[0x0][0x888] ;  /* 0x00011100ff0477ac */ /* 0x000ea20008000a00 */
[----:B------:R-:W3:Y:S01]  /*40c0*/  LDC.64 R12, c[0x0][0x348] ;  /* 0x0000d200ff0c7b82 */ /* 0x000ee20000000a00 */
[----:B------:R-:W-:Y:S02]  /*40d0*/  HFMA2 R9, -RZ, RZ, 0, 0 ;  /* 0x00000000ff097431 */ /* 0x000fe400000001ff */
[----:B------:R-:W-:Y:S01]  /*40e0*/  IMAD.MOV.U32 R11, RZ, RZ, 0x1 ;  /* 0x00000001ff0b7424 */ /* 0x000fe200078e00ff */
[----:B------:R-:W4:Y:S01]  /*40f0*/  LDCU UR44, c[0x0][0x370] ;  /* 0x00006e00ff2c77ac */ /* 0x000f220008000800 */
[----:B------:R-:W-:Y:S01]  /*4100*/  IMAD.MOV.U32 R10, RZ, RZ, RZ ;  /* 0x000000ffff0a7224 */ /* 0x000fe200078e00ff */
[----:B------:R-:W-:Y:S01]  /*4110*/  MOV R8, 0x3800 ;  /* 0x0000380000087802 */ /* 0x000fe20000000f00 */
[----:B------:R-:W4:Y:S01]  /*4120*/  LDCU.128 UR52, c[0x0][0xb10] ;  /* 0x00016200ff3477ac */ /* 0x000f220008000c00 */
[----:B------:R-:W1:Y:S01]  /*4130*/  LDCU UR37, c[0x0][0x374] ;  /* 0x00006e80ff2577ac */ /* 0x000e620008000800 */
[----:B------:R-:W1:Y:S01]  /*4140*/  LDCU.64 UR40, c[0x0][0x890] ;  /* 0x00011200ff2877ac */ /* 0x000e620008000a00 */
[----:B--2---:R-:W-:Y:S01]  /*4150*/  UISETP.NE.U32.AND UP0, UPT, UR4, URZ, UPT ;  /* 0x000000ff0400728c */ /* 0x004fe2000bf05070 */
[----:B------:R-:W2:Y:S01]  /*4160*/  LDCU UR15, c[0x0][0xb0c] ;  /* 0x00016180ff0f77ac */ /* 0x000ea20008000800 */
[----:B------:R-:W3:Y:S01]  /*4170*/  LDCU UR50, c[0x0][0xb20] ;  /* 0x00016400ff3277ac */ /* 0x000ee20008000800 */
[----:B------:R-:W3:Y:S01]  /*4180*/  LDCU UR4, c[0x0][0xb30] ;  /* 0x00016600ff0477ac */ /* 0x000ee20008000800 */
[----:B----4-:R-:W-:-:S02]  /*4190*/  UIMAD.WIDE.U32 UR8, UR44, UR52, URZ ;  /* 0x000000342c0872a5 */ /* 0x010fc4000f8e00ff */
[----:B-1----:R-:W-:Y:S02]  /*41a0*/  UIMAD.WIDE.U32 UR10, UR37, UR55, URZ ;  /* 0x00000037250a72a5 */ /* 0x002fe4000f8e00ff */
[----:B------:R-:W-:Y:S02]  /*41b0*/  USEL UR49, URZ, 0x1, UP5 ;  /* 0x00000001ff317887 */ /* 0x000fe4000a800000 */
[----:B------:R-:W-:Y:S02]  /*41c0*/  UISETP.NE.U32.AND UP6, UPT, UR40, URZ, UPT ;  /* 0x000000ff2800728c */ /* 0x000fe4000bfc5070 */
[----:B------:R-:W-:Y:S01]  /*41d0*/  UISETP.NE.AND.EX UP5, UPT, UR5, URZ, UPT, UP0 ;  /* 0x000000ff0500728c */ /* 0x000fe2000bfa5300 */
[----:B------:R-:W-:Y:S01]  /*41e0*/  UMOV UR6, 0x400 ;  /* 0x0000040000067882 */ /* 0x000fe20000000000 */
[----:B------:R-:W-:Y:S01]  /*41f0*/  UISETP.NE.AND UP0, UPT, UR43, 0x1, UPT ;  /* 0x000000012b00788c */ /* 0x000fe2000bf05270 */
[----:B------:R-:W-:Y:S01]  /*4200*/  UMOV UR8, UR9 ;  /* 0x0000000900087c82 */ /* 0x000fe20008000000 */
[----:B------:R-:W-:Y:S01]  /*4210*/  UMOV UR45, UR11 ;  /* 0x0000000b002d7c82 */ /* 0x000fe20008000000 */
[----:B--2---:R-:W-:Y:S01]  /*4220*/  UISETP.NE.AND UP0, UPT, UR15, 0x1, UPT ;  /* 0x000000010f00788c */ /* 0x004fe2000bf05270 */
[----:B------:R-:W-:Y:S01]  /*4230*/  UMOV UR21, URZ ;  /* 0x000000ff00157c82 */ /* 0x000fe20008000000 */
[----:B------:R-:W-:-:S02]  /*4240*/  UPLOP3.LUT UP1, UPT, UPT, UPT, UPT, 0x40, 0x4 ;  /* 0x000000000004789c */ /* 0x000fc40003f2e870 */
[----:B------:R-:W-:Y:S01]  /*4250*/  UISETP.GE.AND UP3, UPT, UR43, 0x1, UPT ;  /* 0x000000012b00788c */ /* 0x000fe2000bf66270 */
[----:B------:R-:W1:Y:S01]  /*4260*/  LDCU.64 UR22, c[0x0][0xb28] ;  /* 0x00016500ff1677ac */ /* 0x000e620008000a00 */
[----:B------:R-:W-:Y:S02]  /*4270*/  ULEA UR6, UR42, UR6, 0x18 ;  /* 0x000000062a067291 */ /* 0x000fe4000f8ec0ff */
[----:B------:R-:W-:Y:S02]  /*4280*/  UISETP.NE.AND.EX UP6, UPT, UR41, URZ, UPT, UP6 ;  /* 0x000000ff2900728c */ /* 0x000fe4000bfc5360 */
[----:B------:R-:W-:Y:S02]  /*4290*/  USHF.R.U32.HI UR46, URZ, UR53, UR8 ;  /* 0x00000035ff2e7299 */ /* 0x000fe40008011608 */
[----:B---3--:R-:W-:Y:S02]  /*42a0*/  USHF.R.U32.HI UR45, URZ, UR50, UR45 ;  /* 0x00000032ff2d7299 */ /* 0x008fe4000801162d */
[----:B------:R-:W-:-:S02]  /*42b0*/  UISETP.NE.AND UP0, UPT, UR54, 0x1, UPT ;  /* 0x000000013600788c */ /* 0x000fc4000bf05270 */
[----:B------:R-:W-:-:S11]  /*42c0*/  UISETP.NE.AND UP4, UPT, UR4, 0x1, UPT ;  /* 0x000000010400788c */ /* 0x000fd6000bf85270 */
.L_x_82:
[C---:B------:R-:W-:Y:S02]  /*42d0*/  LEA R3, R10.reuse, UR6, 0x3 ;  /* 0x000000060a037c11 */ /* 0x040fe4000f8e18ff */
[----:B------:R-:W-:Y:S02]  /*42e0*/  SHF.L.U32 R0, R9, 0x1f, RZ ;  /* 0x0000001f09007819 */ /* 0x000fe400000006ff */
[----:B------:R-:W-:Y:S02]  /*42f0*/  LEA R4, R10, UR6, 0x4 ;  /* 0x000000060a047c11 */ /* 0x000fe4000f8e20ff */
[----:B--2---:R-:W2:Y:S02]  /*4300*/  SYNCS.PHASECHK.TRANS64.TRYWAIT P0, [R3+URZ+0x70], R0 ;  /* 0x00007000030075a7 */ /* 0x004ea400080011ff */
[----:B--2---:R-:W-:Y:S05]  /*4310*/  @!P0 BRA `(.L_x_75) ;  /* 0x0000004400148947 */ /* 0x004fea0003800000 */
.L_x_142:
[----:B------:R-:W3:Y:S01]  /*4320*/  LDS.128 R4, [R4+0x100] ;  /* 0x0001000004047984 */ /* 0x000ee20000000c00 */
[----:B------:R-:W-:Y:S01]  /*4330*/  UISETP.GE.AND UP0, UPT, UR43, 0x1, UPT ;  /* 0x000000012b00788c */ /* 0x000fe2000bf06270 */
[----:B------:R-:W-:Y:S01]  /*4340*/  @!PT LDS RZ, [RZ] ;  /* 0x00000000fffff984 */ /* 0x000fe20000000800 */
[----:B------:R-:W-:Y:S01]  /*4350*/  @!PT LDS RZ, [RZ] ;  /* 0x00000000fffff984 */ /* 0x000fe20000000800 */
[----:B------:R-:W-:Y:S01]  /*4360*/  @!PT LDS RZ, [RZ] ;  /* 0x00000000fffff984 */ /* 0x000fe20000000800 */
[----:B------:R-:W-:Y:S01]  /*4370*/  @!PT LDS RZ, [RZ] ;  /* 0x00000000fffff984 */ /* 0x000fe20000000800 */
[----:B------:R4:W-:Y:S06]  /*4380*/  MEMBAR.ALL.CTA ;  /* 0x0000000000007992 */ /* 0x0009ec0000008000 */
[----:B----4-:R-:W4:Y:S01]  /*4390*/  FENCE.VIEW.ASYNC.S ;  /* 0x00000000000073c6 */ /* 0x010f220000000000 */
[----:B---3--:R-:W-:Y:S11]  /*43a0*/  LOP3.LUT P0, RZ, R6, 0x1, RZ, 0xc0, !PT ;  /* 0x0000000106ff7812 */ /* 0x008ff6000780c0ff */
[----:B------:R-:W-:Y:S02]  /*43b0*/  @!UPT UIADD3 URZ, UPT, UPT, URZ, URZ, URZ ;  /* 0x000000fffffff290 */ /* 0x000fe4000fffe0ff */
[----:B----4-:R-:W-:Y:S01]  /*43c0*/  VOTEU.ANY UP3, P0 ;  /* 0x0000000000ff7886 */ /* 0x010fe20000060100 */
[----:B------:R-:W-:Y:S11]  /*43d0*/  PLOP3.LUT P0, PT, PT, PT, UP3, 0x80, 0x8 ;  /* 0x000000000008781c */ /* 0x000ff60003f0f038 */
[----:B------:R-:W-:Y:S02]  /*43e0*/  @!UPT UIADD3 URZ, UPT, UPT, URZ, URZ, URZ ;  /* 0x000000fffffff290 */ /* 0x000fe4000fffe0ff */
[----:B--2---:R-:W-:Y:S02]  /*43f0*/  @P0 SHF.R.U32.HI R0, RZ, 0x10, R5 ;  /* 0x00000010ff000819 */ /* 0x004fe40000011605 */
[----:B------:R-:W-:Y:S02]  /*4400*/  @P0 MOV R2, R4 ;  /* 0x0000000400020202 */ /* 0x000fe40000000f00 */
[----:B------:R-:W-:Y:S01]  /*4410*/  @P0 R2UR UR4, R0 ;  /* 0x00000000000402ca */ /* 0x000fe200000e0000 */
[----:B------:R-:W-:Y:S01]  /*4420*/  VIADD R0, R3, 0x80 ;  /* 0x0000008003007836 */ /* 0x000fe20000000000 */
[----:B------:R-:W-:Y:S02]  /*4430*/  @P0 LOP3.LUT R4, R5, 0xffff, RZ, 0xc0, !PT ;  /* 0x0000ffff05040812 */ /* 0x000fe400078ec0ff */
[----:B------:R-:W-:Y:S02]  /*4440*/  @P0 R2UR UR7, R2 ;  /* 0x00000000020702ca */ /* 0x000fe400000e0000 */
[----:B------:R-:W-:Y:S02]  /*4450*/  PRMT R0, RZ, 0x654, R0 ;  /* 0x00000654ff007816 */ /* 0x000fe40000000000 */
[----:B------:R-:W-:Y:S02]  /*4460*/  @P0 R2UR UR5, R4 ;  /* 0x00000000040502ca */ /* 0x000fe400000e0000 */
[----:B------:R2:W-:Y:S03]  /*4470*/  SYNCS.ARRIVE.TRANS64.RED.A1T0 RZ, [R0+URZ], RZ ;  /* 0x000000ff00ff79a7 */ /* 0x0005e600081004ff */
[----:B------:R-:W-:Y:S04]  /*4480*/  @UP3 UMOV UR29, UR4 ;  /* 0x00000004001d3c82 */ /* 0x000fe80008000000 */
[----:B------:R-:W-:Y:S04]  /*4490*/  @UP3 UMOV UR14, UR7 ;  /* 0x00000007000e3c82 */ /* 0x000fe80008000000 */
[----:B------:R-:W-:Y:S01]  /*44a0*/  @UP3 UMOV UR13, UR5 ;  /* 0x00000005000d3c82 */ /* 0x000fe20008000000 */
[----:B------:R-:W-:Y:S05]  /*44b0*/  BRA.U !UP0, `(.L_x_76) ;  /* 0x0000000108c07547 */ /* 0x000fea000b800000 */
[----:B------:R-:W-:Y:S02]  /*44c0*/  UIMAD.WIDE.U32 UR10, UR13, UR55, URZ ;  /* 0x000000370d0a72a5 */ /* 0x000fe4000f8e00ff */
[----:B------:R-:W-:Y:S02]  /*44d0*/  UP2UR UR12, UPR, URZ, 0x4 ;  /* 0x00000004ff0c7883 */ /* 0x000fe40008000000 */
[----:B------:R-:W-:Y:S02]  /*44e0*/  UISETP.NE.AND UP2, UPT, UR54, 0x1, UPT ;  /* 0x000000013600788c */ /* 0x000fe4000bf45270 */
[----:B------:R-:W-:Y:S02]  /*44f0*/  UIMAD.WIDE.U32 UR16, UR14, UR52, URZ ;  /* 0x000000340e1072a5 */ /* 0x000fe4000f8e00ff */
[----:B------:R-:W-:Y:S02]  /*4500*/  USEL UR4, UR37, UR45, !UP2 ;  /* 0x0000002d25047287 */ /* 0x000fe4000d000000 */
[----:B------:R-:W-:Y:S02]  /*4510*/  UISETP.NE.AND UP0, UPT, UR15, 0x1, UPT ;  /* 0x000000010f00788c */ /* 0x000fe4000bf05270 */
[----:B------:R-:W-:Y:S02]  /*4520*/  UP2UR UR20, UPR, URZ, 0x2 ;  /* 0x00000002ff147883 */ /* 0x000fe40008000000 */
[----:B------:R-:W-:Y:S02]  /*4530*/  UISETP.NE.AND UP1, UPT, UR43, 0x1, UPT ;  /* 0x000000012b00788c */ /* 0x000fe4000bf25270 */
[----:B-1----:R-:W-:Y:S02]  /*4540*/  UIMAD.WIDE.U32 UR18, UR4, UR22, URZ ;  /* 0x00000016041272a5 */ /* 0x002fe4000f8e00ff */
[----:B------:R-:W-:Y:S01]  /*4550*/  USEL UR8, UR44, UR46, !UP0 ;  /* 0x0000002e2c087287 */ /* 0x000fe2000c000000 */
[----:B------:R-:W-:Y:S02]  /*4560*/  UMOV UR5, UR11 ;  /* 0x0000000b00057c82 */ /* 0x000fe40008000000 */
[----:B------:R-:W-:Y:S02]  /*4570*/  USHF.R.U32.HI UR7, URZ, UR50, UR5 ;  /* 0x00000032ff077299 */ /* 0x000fe40008011605 */
[----:B------:R-:W-:Y:S02]  /*4580*/  UIMAD.WIDE.U32 UR24, UR8, UR22, URZ ;  /* 0x00000016081872a5 */ /* 0x000fe4000f8e00ff */
[----:B------:R-:W-:Y:S02]  /*4590*/  USEL UR7, UR13, UR7, !UP2 ;  /* 0x000000070d077287 */ /* 0x000fe4000d000000 */
[----:B------:R-:W-:Y:S02]  /*45a0*/  UISETP.NE.AND UP2, UPT, UR12, URZ, UPT ;  /* 0x000000ff0c00728c */ /* 0x000fe4000bf45270 */
[----:B------:R-:W-:Y:S01]  /*45b0*/  UIMAD.WIDE.U32 UR10, UR7, UR22, URZ ;  /* 0x00000016070a72a5 */ /* 0x000fe2000f8e00ff */
[----:B------:R-:W-:Y:S02]  /*45c0*/  UMOV UR5, UR17 ;  /* 0x0000001100057c82 */ /* 0x000fe40008000000 */
[----:B------:R-:W-:Y:S03]  /*45d0*/  USHF.R.U32.HI UR9, URZ, UR53, UR5 ;  /* 0x00000035ff097299 */ /* 0x000fe60008011605 */
[----:B------:R-:W-:Y:S02]  /*45e0*/  UMOV UR5, UR19 ;  /* 0x0000001300057c82 */ /* 0x000fe40008000000 */
[----:B------:R-:W-:Y:S03]  /*45f0*/  @UP1 USHF.R.U32.HI UR4, URZ, UR23, UR5 ;  /* 0x00000017ff041299 */ /* 0x000fe60008011605 */
[----:B------:R-:W-:Y:S01]  /*4600*/  UMOV UR5, UR25 ;  /* 0x0000001900057c82 */ /* 0x000fe20008000000 */
[----:B------:R-:W-:Y:S02]  /*4610*/  UIMAD UR4, UR43, UR4, URZ ;  /* 0x000000042b0472a4 */ /* 0x000fe4000f8e02ff */
[----:B------:R-:W-:Y:S02]  /*4620*/  @UP1 USHF.R.U32.HI UR8, URZ, UR23, UR5 ;  /* 0x00000017ff081299 */ /* 0x000fe40008011605 */
[----:B------:R-:W-:Y:S02]  /*4630*/  USEL UR5, UR14, UR9, !UP0 ;  /* 0x000000090e057287 */ /* 0x000fe4000c000000 */
[----:B------:R-:W-:Y:S02]  /*4640*/  UIMAD UR9, UR43, UR8, URZ ;  /* 0x000000082b0972a4 */ /* 0x000fe4000f8e02ff */
[----:B------:R-:W-:Y:S03]  /*4650*/  UISETP.GE.AND UP0, UPT, UR7, UR4, UPT ;  /* 0x000000040700728c */ /* 0x000fe6000bf06270 */
[----:B------:R-:W-:Y:S01]  /*4660*/  UMOV UR4, UR11 ;  /* 0x0000000b00047c82 */ /* 0x000fe20008000000 */
[----:B------:R-:W-:Y:S02]  /*4670*/  UISETP.GE.OR UP0, UPT, UR5, UR9, UP0 ;  /* 0x000000090500728c */ /* 0x000fe40008706670 */
[----:B------:R-:W-:Y:S02]  /*4680*/  USHF.R.U32.HI UR4, URZ, UR23, UR4 ;  /* 0x00000017ff047299 */ /* 0x000fe40008011604 */
[----:B------:R-:W-:Y:S02]  /*4690*/  UIMAD.WIDE.U32 UR10, UR5, UR22, URZ ;  /* 0x00000016050a72a5 */ /* 0x000fe4000f8e00ff */
[----:B------:R-:W-:Y:S04]  /*46a0*/  USEL UR12, UR7, UR4, !UP1 ;  /* 0x00000004070c7287 */ /* 0x000fe8000c800000 */
[----:B------:R-:W-:Y:S01]  /*46b0*/  UIADD3 UR9, UPT, UPT, -UR12, URZ, URZ ;  /* 0x000000ff0c097290 */ /* 0x000fe2000fffe1ff */
[----:B------:R-:W-:Y:S02]  /*46c0*/  @!UP0 UMOV UR4, UR11 ;  /* 0x0000000b00048c82 */ /* 0x000fe40008000000 */
[----:B------:R-:W-:Y:S02]  /*46d0*/  @!UP0 USHF.R.U32.HI UR4, URZ, UR23, UR4 ;  /* 0x00000017ff048299 */ /* 0x000fe40008011604 */
[----:B------:R-:W-:Y:S02]  /*46e0*/  UIMAD UR9, UR43, UR9, UR7 ;  /* 0x000000092b0972a4 */ /* 0x000fe4000f8e0207 */
[----:B------:R-:W-:Y:S02]  /*46f0*/  @!UP0 USEL UR4, UR5, UR4, !UP1 ;  /* 0x0000000405048287 */ /* 0x000fe4000c800000 */
[----:B------:R-:W-:Y:S02]  /*4700*/  UISETP.NE.AND UP1, UPT, UR20, URZ, UPT ;  /* 0x000000ff1400728c */ /* 0x000fe4000bf25270 */
[----:B------:R-:W-:Y:S02]  /*4710*/  @!UP0 UIMAD UR8, UR8, UR9, UR4 ;  /* 0x00000009080882a4 */ /* 0x000fe4000f8e0204 */
[----:B------:R-:W-:Y:S02]  /*4720*/  @!UP0 UIADD3 UR10, UPT, UPT, UR12, -UR4, URZ ;  /* 0x800000040c0a8290 */ /* 0x000fe4000fffe0ff */
[----:B------:R-:W-:Y:S02]  /*4730*/  UIADD3 UR9, UPT, UPT, -UR7, URZ, URZ ;  /* 0x000000ff07097290 */ /* 0x000fe4000fffe1ff */
[----:B------:R-:W-:Y:S02]  /*4740*/  UIADD3 UR4, UPT, UPT, -UR5, URZ, URZ ;  /* 0x000000ff05047290 */ /* 0x000fe4000fffe1ff */
[----:B------:R-:W-:Y:S03]  /*4750*/  @!UP0 UIMAD UR7, UR10, UR43, UR5 ;  /* 0x0000002b0a0782a4 */ /* 0x000fe6000f8e0205 */
[----:B------:R-:W-:Y:S01]  /*4760*/  @!UP0 UMOV UR5, UR8 ;  /* 0x0000000800058c82 */ /* 0x000fe20008000000 */
[----:B------:R-:W-:Y:S02]  /*4770*/  UIMAD UR8, UR15, UR4, UR14 ;  /* 0x000000040f0872a4 */ /* 0x000fe4000f8e020e */
[----:B------:R-:W-:Y:S02]  /*4780*/  UIMAD UR4, UR54, UR9, UR13 ;  /* 0x00000009360472a4 */ /* 0x000fe4000f8e020d */
[----:B------:R-:W-:Y:S02]  /*4790*/  UIMAD UR14, UR5, UR15, UR8 ;  /* 0x0000000f050e72a4 */ /* 0x000fe4000f8e0208 */
[----:B------:R-:W-:Y:S11]  /*47a0*/  UIMAD UR13, UR7, UR54, UR4 ;  /* 0x00000036070d72a4 */ /* 0x000ff6000f8e0204 */
[----:B------:R-:W-:Y:S01]  /*47b0*/  @!UPT UIADD3 URZ, UPT, UPT, URZ, URZ, URZ ;  /* 0x000000fffffff290 */ /* 0x000fe2000fffe0ff */
.L_x_76:
[----:B------:R-:W3:Y:S01]  /*47c0*/  @!UP4 LDCU.128 UR16, c[0x0][0xb10] ;  /* 0x00016200ff10c7ac */ /* 0x000ee20008000c00 */
[----:B------:R-:W-:Y:S04]  /*47d0*/  ISETP.NE.U32.AND P0, PT, RZ, UR40, PT ;  /* 0x00000028ff007c0c */ /* 0x000fe8000bf05070 */
[----:B------:R-:W-:Y:S01]  /*47e0*/  ISETP.NE.AND.EX P0, PT, RZ, UR41, PT, P0 ;  /* 0x00000029ff007c0c */ /* 0x000fe2000bf05300 */
[----:B------:R-:W4:Y:S01]  /*47f0*/  @!UP4 LDCU UR5, c[0x0][0xb0c] ;  /* 0x00016180ff05c7ac */ /* 0x000f220008000800 */
[----:B---3--:R-:W-:Y:S02]  /*4800*/  UIMAD.WIDE.U32 UR8, UR14, UR16, URZ ;  /* 0x000000100e0872a5 */ /* 0x008fe4000f8e00ff */
[----:B------:R-:W-:Y:S05]  /*4810*/  UIMAD.WIDE.U32 UR10, UR13, UR19, URZ ;  /* 0x000000130d0a72a5 */ /* 0x000fea000f8e00ff */
[----:B------:R-:W-:Y:S01]  /*4820*/  @!UP4 UMOV UR4, UR9 ;  /* 0x000000090004cc82 */ /* 0x000fe20008000000 */
[----:B----4-:R-:W-:Y:S02]  /*4830*/  @!UP4 UISETP.NE.AND UP0, UPT, UR5, 0x1, UPT ;  /* 0x000000010500c88c */ /* 0x010fe4000bf05270 */
[----:B------:R-:W-:Y:S01]  /*4840*/  @!UP4 USHF.R.U32.HI UR4, URZ, UR17, UR4 ;  /* 0x00000011ff04c299 */ /* 0x000fe20008011604 */
[----:B------:R-:W-:Y:S03]  /*4850*/  @!UP4 UMOV UR7, UR11 ;  /* 0x0000000b0007cc82 */ /* 0x000fe60008000000 */
[----:B------:R-:W-:Y:S02]  /*4860*/  @!UP4 USEL UR8, UR14, UR4, !UP0 ;  /* 0x000000040e08c287 */ /* 0x000fe4000c000000 */
[----:B------:R-:W-:Y:S05]  /*4870*/  @!UP4 UISETP.NE.AND UP0, UPT, UR18, 0x1, UPT ;  /* 0x000000011200c88c */ /* 0x000fea000bf05270 */
[----:B------:R-:W3:Y:S02]  /*4880*/  @!UP4 LDCU UR4, c[0x0][0xb20] ;  /* 0x00016400ff04c7ac */ /* 0x000ee40008000800 */
[----:B---3--:R-:W-:Y:S04]  /*4890*/  @!UP4 USHF.R.U32.HI UR7, URZ, UR4, UR7 ;  /* 0x00000004ff07c299 */ /* 0x008fe80008011607 */
[----:B------:R-:W-:Y:S04]  /*48a0*/  @!UP4 USEL UR7, UR13, UR7, !UP0 ;  /* 0x000000070d07c287 */ /* 0x000fe8000c000000 */
[----:B------:R-:W-:Y:S02]  /*48b0*/  @!UP4 UIADD3 UR4, UPT, UPT, -UR8, UR7, URZ ;  /* 0x000000070804c290 */ /* 0x000fe4000fffe1ff */
[----:B------:R-:W-:Y:S02]  /*48c0*/  @!UP4 UIADD3 UR7, UPT, UPT, UR8, -UR7, URZ ;  /* 0x800000070807c290 */ /* 0x000fe4000fffe0ff */
[----:B------:R-:W-:Y:S02]  /*48d0*/  @!UP4 UIMAD UR14, UR4, UR5, UR14 ;  /* 0x00000005040ec2a4 */ /* 0x000fe4000f8e020e */
[----:B------:R-:W-:Y:S01]  /*48e0*/  @!UP4 UIMAD UR13, UR7, UR18, UR13 ;  /* 0x00000012070dc2a4 */ /* 0x000fe2000f8e020d */
[----:B------:R-:W-:Y:S11]  /*48f0*/  BRA.U UP1, `(.L_x_77) ;  /* 0x0000000101107547 */ /* 0x000ff6000b800000 */
[----:B------:R-:W-:Y:S04]  /*4900*/  MOV R2, UR49 ;  /* 0x0000003100027c02 */ /* 0x000fe80008000f00 */
[----:B------:R-:W-:Y:S04]  /*4910*/  SHF.L.U32 R2, R2, 0x1f, RZ ;  /* 0x0000001f02027819 */ /* 0x000fe800000006ff */
[----:B------:R-:W3:Y:S02]  /*4920*/  SYNCS.PHASECHK.TRANS64.TRYWAIT P1, [UR6+0x68], R2 ;  /* 0x00006802ff0075a7 */ /* 0x000ee40008021106 */
[----:B---3--:R-:W-:Y:S05]  /*4930*/  @!P1 BRA `(.L_x_78) ;  /* 0x0000003c00a09947 */ /* 0x008fea0003800000 */
.L_x_77:
[----:B------:R-:W-:Y:S05]  /*4940*/  BRA.U !UP6, `(.L_x_79) ;  /* 0x000000010e387547 */ /* 0x000fea000b800000 */
[----:B------:R-:W-:Y:S01]  /*4950*/  UPLOP3.LUT UP2, UPT, UPT, UPT, UP5, 0x80, 0x8 ;  /* 0x000000000008789c */ /* 0x000fe20003f4f050 */
[----:B--2---:R-:W-:Y:S01]  /*4960*/  HFMA2 R0, -RZ, RZ, 0, 5.9604644775390625e-08 ;  /* 0x00000001ff007431 */ /* 0x004fe200000001ff */
[----:B------:R-:W2:Y:S01]  /*4970*/  LDCU.64 UR8, c[0x0][0x358] ;  /* 0x00006b00ff0877ac */ /* 0x000ea20008000a00 */
[----:B------:R-:W-:Y:S03]  /*4980*/  IMAD.MOV.U32 R129, RZ, RZ, 0x1 ;  /* 0x00000001ff817424 */ /* 0x000fe600078e00ff */
[----:B------:R-:W-:Y:S05]  /*4990*/  PLOP3.LUT P1, PT, PT, PT, UP2, 0x80, 0x8 ;  /* 0x000000000008781c */ /* 0x000fea0003f2f028 */
[----:B------:R-:W3:Y:S01]  /*49a0*/  @UP2 LDCU.64 UR4, c[0x0][0x888] ;  /* 0x00011100ff0427ac */ /* 0x000ee20008000a00 */
[----:B------:R-:W-:Y:S07]  /*49b0*/  @UP2 UIMAD UR7, UR36, UR40, URZ ;  /* 0x00000028240722a4 */ /* 0x000fee000f8e02ff */
[----:B------:R-:W-:Y:S01]  /*49c0*/  @!P1 PRMT R129, R0, 0x7610, R129 ;  /* 0x0000761000819816 */ /* 0x000fe20000000081 */
[----:B---3--:R-:W-:Y:S06]  /*49d0*/  @UP2 UIMAD.WIDE UR4, UR7, 0x4, UR4 ;  /* 0x00000004070428a5 */ /* 0x008fec000f8e0204 */
[----:B-----5:R-:W-:Y:S01]  /*49e0*/  IMAD.U32 R74, RZ, RZ, UR4 ;  /* 0x00000004ff4a7e24 */ /* 0x020fe2000f8e00ff */
[----:B------:R-:W-:Y:S04]  /*49f0*/  MOV R75, UR5 ;  /* 0x00000005004b7c02 */ /* 0x000fe80008000f00 */
[----:B------:R-:W3:Y:S01]  /*4a00*/  @!UP2 LDCU UR4, c[0x0][0x880] ;  /* 0x00011000ff04a7ac */ /* 0x000ee20008000800 */
[----:B--2---:R4:W5:Y:S02]  /*4a10*/  @P1 LDG.E R74, desc[UR8][R74.64] ;  /* 0x000000084a4a1981 */ /* 0x004964000c1e1900 */
[----:B---34-:R-:W-:Y:S07]  /*4a20*/  @!P1 IMAD.U32 R74, RZ, RZ, UR4 ;  /* 0x00000004ff4a9e24 */ /* 0x018fee000f8e00ff */
.L_x_79:
[----:B-----5:R-:W-:Y:S01]  /*4a30*/  @!P0 FSETP.EQ.AND P1, PT, R74, RZ, PT ;  /* 0x000000ff4a00820b */ /* 0x020fe20003f22000 */
[----:B------:R-:W-:Y:S01]  /*4a40*/  @!UPT UIADD3 URZ, UPT, UPT, URZ, URZ, URZ ;  /* 0x000000fffffff290 */ /* 0x000fe2000fffe0ff */
[----:B------:R-:W-:Y:S11]  /*4a50*/  @!P0 BRA `(.L_x_80) ;  /* 0x0000000000148947 */ /* 0x000ff60003800000 */
[----:B------:R-:W-:Y:S02]  /*4a60*/  LOP3.LUT P0, RZ, R129, 0xff, RZ, 0xc0, !PT ;  /* 0x000000ff81ff7812 */ /* 0x000fe4000780c0ff */
[----:B------:R-:W-:Y:S04]  /*4a70*/  PLOP3.LUT P1, PT, PT, PT, UP2, 0x80, 0x8 ;  /* 0x000000000008781c */ /* 0x000fe80003f2f028 */
[----:B------:R-:W-:Y:S07]  /*4a80*/  PLOP3.LUT P1, PT, P1, PT, PT, 0x8, 0x80 ;  /* 0x000000000080781c */ /* 0x000fee0000f2e170 */
[----:B------:R-:W-:Y:S11]  /*4a90*/  @P0 FSETP.EQ.AND P1, PT, R74, RZ, PT ;  /* 0x000000ff4a00020b */ /* 0x000ff60003f22000 */
[----:B------:R-:W-:Y:S02]  /*4aa0*/  @!UPT UIADD3 URZ, UPT, UPT, URZ, URZ, URZ ;  /* 0x000000fffffff290 */ /* 0x000fe4000fffe0ff */
.L_x_80:
[----:B------:R-:W-:Y:S01]  /*4ab0*/  ULEA UR7, UR21, UR6, 0x3 ;  /* 0x0000000615077291 */ /* 0x000fe2000f8e18ff */
[----:B--2---:R-:W-:Y:S02]  /*4ac0*/  SHF.L.U32 R0, R11, 0x1f, RZ ;  /* 0x0000001f0b007819 */ /* 0x004fe400000006ff */
[----:B------:R-:W-:Y:S01]  /*4ad0*/  ELECT P0, URZ, PT ;  /* 0x0000000000ff782f */ /* 0x000fe20003800000 */
[----:B------:R-:W-:Y:S05]  /*4ae0*/  VIADD R10, R10, 0x1 ;  /* 0x000000010a0a7836 */ /* 0x000fea0000000000 */
[----:B------:R-:W2:Y:S02]  /*4af0*/  SYNCS.PHASECHK.TRANS64.TRYWAIT P2, [UR7+0x50], R0 ;  /* 0x00005000ff0075a7 */ /* 0x000ea40008041107 */
[----:B--2---:R-:W-:Y:S05]  /*4b00*/  @!P2 BRA `(.L_x_81) ;  /* 0x0000003c0044a947 */ /* 0x004fea0003800000 */
.L_x_145:
[----:B------:R-:W-:Y:S01]  /*4b10*/  UIADD3 UR33, UPT, UPT, UR7, 0x40, URZ ;  /* 0x0000004007217890 */ /* 0x000fe2000fffe0ff */
[----:B------:R-:W-:Y:S01]  /*4b20*/  PLOP3.LUT P0, PT, P1, P0, PT, 0xf2, 0x2f ;  /* 0x00000000002f781c */ /* 0x000fe20000f01e72 */
[----:B------:R-:W-:Y:S01]  /*4b30*/  UMOV UR38, 0x0 ;  /* 0x0000000000267882 */ /* 0x000fe20000000000 */
[----:B------:R-:W-:Y:S01]  /*4b40*/  UMOV UR39, 0x10000000 ;  /* 0x1000000000277882 */ /* 0x000fe20000000000 */
[----:B------:R-:W-:Y:S01]  /*4b50*/  UMOV UR12, UR36 ;  /* 0x00000024000c7c82 */ /* 0x000fe20008000000 */
[----:B------:R-:W-:Y:S01]  /*4b60*/  UMOV UR20, UR36 ;  /* 0x0000002400147c82 */ /* 0x000fe20008000000 */
[----:B------:R-:W-:Y:S01]  /*4b70*/  UMOV UR28, UR36 ;  /* 0x00000024001c7c82 */ /* 0x000fe20008000000 */
[----:B------:R-:W-:Y:S01]  /*4b80*/  UMOV UR9, UR33 ;  /* 0x0000002100097c82 */ /* 0x000fe20008000000 */
[----:B------:R-:W-:Y:S01]  /*4b90*/  UMOV UR17, UR33 ;  /* 0x0000002100117c82 */ /* 0x000fe20008000000 */
[----:B------:R-:W-:Y:S05]  /*4ba0*/  UMOV UR25, UR33 ;  /* 0x0000002100197c82 */ /* 0x000fea0008000000 */
[----:B--2---:R-:W-:Y:S01]  /*4bb0*/  @!P0 IADD3 R2, P1, PT, R12, 0x580, RZ ;  /* 0x000005800c028810 */ /* 0x004fe20007f3e0ff */
[----:B------:R-:W-:Y:S01]  /*4bc0*/  VOTEU.ALL UP1, P0 ;  /* 0x0000000000ff7886 */ /* 0x000fe20000020000 */
[----:B------:R-:W-:Y:S02]  /*4bd0*/  VOTEU.ALL UP0, P0 ;  /* 0x0000000000ff7886 */ /* 0x000fe40000000000 */
[----:B------:R-:W-:Y:S01]  /*4be0*/  @!P0 R2UR UR5, R2 ;  /* 0x00000000020582ca */ /* 0x000fe200000e0000 */
[----:B------:R-:W-:Y:S01]  /*4bf0*/  @!P0 IMAD.X R0, RZ, RZ, R13, P1 ;  /* 0x000000ffff008224 */ /* 0x000fe200008e060d */
[----:B------:R-:W-:Y:S01]  /*4c00*/  ISETP.NE.AND P1, PT, R10, 0x2, PT ;  /* 0x000000020a00780c */ /* 0x000fe20003f25270 */
[----:B------:R-:W-:Y:S02]  /*4c10*/  @!UP0 USHF.L.U32 UR35, UR47, 0x6, URZ ;  /* 0x000000062f238899 */ /* 0x000fe400080006ff */
[----:B------:R-:W-:Y:S01]  /*4c20*/  @!UP0 UIMAD UR34, UR48, 0x70, URZ ;  /* 0x00000070302288a4 */ /* 0x000fe2000f8e02ff */
[----:B------:R-:W-:Y:S01]  /*4c30*/  @!P0 R2UR UR4, R0 ;  /* 0x00000000000482ca */ /* 0x000fe200000e0000 */
[----:B------:R-:W-:Y:S01]  /*4c40*/  UIADD3 UR48, UPT, UPT, UR13, UR58, URZ ;  /* 0x0000003a0d307290 */ /* 0x000fe2000fffe0ff */
[----:B------:R-:W-:Y:S01]  /*4c50*/  SEL R0, RZ, 0x1, P1 ;  /* 0x00000001ff007807 */ /* 0x000fe20000800000 */
[----:B------:R-:W-:Y:S01]  /*4c60*/  @!UP0 UIADD3 UR10, UPT, UPT, UR34, 0x10, URZ ;  /* 0x00000010220a8890 */ /* 0x000fe2000fffe0ff */
[----:B------:R-:W-:Y:S01]  /*4c70*/  SEL R10, R10, RZ, P1 ;  /* 0x000000ff0a0a7207 */ /* 0x000fe20000800000 */
[----:B------:R-:W-:Y:S01]  /*4c80*/  UMOV UR11, UR35 ;  /* 0x00000023000b7c82 */ /* 0x000fe20008000000 */
[----:B------:R-:W-:Y:S01]  /*4c90*/  @!UP0 UIADD3 UR18, UPT, UPT, UR34, 0x20, URZ ;  /* 0x0000002022128890 */ /* 0x000fe2000fffe0ff */
[----:B------:R-:W-:Y:S01]  /*4ca0*/  IMAD.U32 R2, RZ, RZ, UR5 ;  /* 0x00000005ff027e24 */ /* 0x000fe2000f8e00ff */
[----:B------:R-:W-:Y:S01]  /*4cb0*/  UMOV UR19, UR35 ;  /* 0x0000002300137c82 */ /* 0x000fe20008000000 */
[----:B------:R-:W-:Y:S01]  /*4cc0*/  @!UP0 UIADD3 UR26, UPT, UPT, UR34, 0x30, URZ ;  /* 0x00000030221a8890 */ /* 0x000fe2000fffe0ff */
[----:B------:R-:W-:Y:S01]  /*4cd0*/  LOP3.LUT R9, R9, R0, RZ, 0x3c, !PT ;  /* 0x0000000009097212 */ /* 0x000fe200078e3cff */
[----:B------:R-:W-:Y:S01]  /*4ce0*/  UMOV UR27, UR35 ;  /* 0x00000023001b7c82 */ /* 0x000fe20008000000 */
[----:B------:R-:W-:Y:S01]  /*4cf0*/  @!P0 R2UR UR30, R2 ;  /* 0x00000000021e82ca */ /* 0x000fe200000e0000 */
[----:B------:R-:W-:Y:S01]  /*4d00*/  IMAD.U32 R3, RZ, RZ, UR4 ;  /* 0x00000004ff037e24 */ /* 0x000fe2000f8e00ff */
[----:B------:R-:W-:Y:S02]  /*4d10*/  @!UP0 UIMAD UR4, UR21, 0x3800, UR6 ;  /* 0x00003800150488a4 */ /* 0x000fe4000f8e0206 */
[----:B------:R-:W-:Y:S02]  /*4d20*/  UIADD3 UR47, UPT, UPT, UR14, UR59, URZ ;  /* 0x0000003b0e2f7290 */ /* 0x000fe4000fffe0ff */
[----:B------:R-:W-:Y:S01]  /*4d30*/  @!P0 R2UR UR31, R3 ;  /* 0x00000000031f82ca */ /* 0x000fe200000e0000 */
[----:B------:R-:W-:Y:S02]  /*4d40*/  @!UP0 UIADD3 UR32, UPT, UPT, UR4, 0x200, URZ ;  /* 0x0000020004208890 */ /* 0x000fe4000fffe0ff */
[----:B------:R-:W-:Y:S02]  /*4d50*/  @!UP0 UIADD3 UR8, UPT, UPT, UR4, 0xa00, URZ ;  /* 0x00000a0004088890 */ /* 0x000fe4000fffe0ff */
[----:B------:R-:W-:Y:S02]  /*4d60*/  @!UP0 UIADD3 UR16, UPT, UPT, UR4, 0x1200, URZ ;  /* 0x0000120004108890 */ /* 0x000fe4000fffe0ff */
[----:B------:R-:W-:Y:S06]  /*4d70*/  @!UP0 UIADD3 UR24, UPT, UPT, UR4, 0x1a00, URZ ;  /* 0x00001a0004188890 */ /* 0x000fec000fffe0ff */
[----:B------:R2:W-:Y:S01]  /*4d80*/  @!UP1 UTMALDG.3D [UR32], [UR30], desc[UR38] ;  /* 0x000026201e0095b4 */ /* 0x0005e20008011000 */
[----:B------:R-:W-:Y:S05]  /*4d90*/  VOTEU.ALL UP1, P0 ;  /* 0x0000000000ff7886 */ /* 0x000fea0000020000 */
[----:B------:R3:W-:Y:S01]  /*4da0*/  @!UP1 UTMALDG.3D [UR8], [UR30], desc[UR38] ;  /* 0x000026081e0095b4 */ /* 0x0007e20008011000 */
[----:B------:R-:W-:Y:S05]  /*4db0*/  VOTEU.ALL UP1, P0 ;  /* 0x0000000000ff7886 */ /* 0x000fea0000020000 */
[----:B------:R4:W-:Y:S01]  /*4dc0*/  @!UP1 UTMALDG.3D [UR16], [UR30], desc[UR38] ;  /* 0x000026101e0095b4 */ /* 0x0009e20008011000 */
[----:B------:R-:W-:Y:S05]  /*4dd0*/  VOTEU.ALL UP1, P0 ;  /* 0x0000000000ff7886 */ /* 0x000fea0000020000 */
[----:B------:R-:W-:Y:S01]  /*4de0*/  @!UP1 UTMALDG.3D [UR24], [UR30], desc[UR38] ;  /* 0x000026181e0095b4 */ /* 0x000fe20008011000 */
[----:B------:R-:W-:Y:S01]  /*4df0*/  VOTEU.ALL UP1, P0 ;  /* 0x0000000000ff7886 */ /* 0x000fe20000020000 */
[----:B--2---:R-:W-:Y:S01]  /*4e00*/  UMOV UR36, UR29 ;  /* 0x0000001d00247c82 */ /* 0x004fe20008000000 */
[----:B---3--:R-:W-:Y:S02]  /*4e10*/  @!UP0 UIADD3 UR10, UPT, UPT, UR34, 0x40, URZ ;  /* 0x00000040220a8890 */ /* 0x008fe4000fffe0ff */
[----:B------:R-:W-:Y:S02]  /*4e20*/  @!UP0 UIADD3 UR8, UPT, UPT, UR4, 0x2200, URZ ;  /* 0x0000220004088890 */ /* 0x000fe4000fffe0ff */
[----:B----4-:R-:W-:Y:S02]  /*4e30*/  @!UP0 UIADD3 UR18, UPT, UPT, UR34, 0x50, URZ ;  /* 0x0000005022128890 */ /* 0x010fe4000fffe0ff */
[----:B------:R-:W-:Y:S05]  /*4e40*/  @!UP0 UIADD3 UR16, UPT, UPT, UR4, 0x2a00, URZ ;  /* 0x00002a0004108890 */ /* 0x000fea000fffe0ff */
[----:B------:R2:W-:Y:S01]  /*4e50*/  @!UP1 UTMALDG.3D [UR8], [UR30], desc[UR38] ;  /* 0x000026081e0095b4 */ /* 0x0005e20008011000 */
[----:B------:R-:W-:Y:S02]  /*4e60*/  UPLOP3.LUT UP1, UPT, UPT, UPT, UPT, 0x80, 0x8 ;  /* 0x000000000008789c */ /* 0x000fe40003f2f070 */
[----:B--2---:R-:W-:Y:S02]  /*4e70*/  @!UP0 UIADD3 UR10, UPT, UPT, UR34, 0x60, URZ ;  /* 0x00000060220a8890 */ /* 0x004fe4000fffe0ff */
[----:B------:R-:W-:Y:S01]  /*4e80*/  @!UP0 UIADD3 UR8, UPT, UPT, UR4, 0x3200, URZ ;  /* 0x0000320004088890 */ /* 0x000fe2000fffe0ff */
[----:B------:R-:W-:Y:S01]  /*4e90*/  VOTEU.ALL UP0, P0 ;  /* 0x0000000000ff7886 */ /* 0x000fe20000000000 */
[----:B------:R-:W-:Y:S04]  /*4ea0*/  UIADD3 UR4, UPT, UPT, UR21, 0x1, URZ ;  /* 0x0000000115047890 */ /* 0x000fe8000fffe0ff */
[----:B------:R2:W-:Y:S01]  /*4eb0*/  @!UP0 UTMALDG.3D [UR16], [UR30], desc[UR38] ;  /* 0x000026101e0085b4 */ /* 0x0005e20008011000 */
[----:B------:R-:W-:Y:S04]  /*4ec0*/  UISETP.NE.AND UP0, UPT, UR4, 0x2, UPT ;  /* 0x000000020400788c */ /* 0x000fe8000bf05270 */
[----:B------:R-:W-:Y:S02]  /*4ed0*/  USEL UR5, URZ, 0x1, UP0 ;  /* 0x00000001ff057887 */ /* 0x000fe40008000000 */
[----:B------:R-:W-:Y:S02]  /*4ee0*/  USEL UR21, UR4, URZ, UP0 ;  /* 0x000000ff04157287 */ /* 0x000fe40008000000 */
[----:B------:R-:W-:Y:S01]  /*4ef0*/  VOTEU.ALL UP0, P0 ;  /* 0x0000000000ff7886 */ /* 0x000fe20000000000 */
[----:B------:R-:W-:Y:S01]  /*4f00*/  UPRMT UR4, UR42, 0x654, UR33 ;  /* 0x000006542a047896 */ /* 0x000fe20008000021 */
[----:B------:R-:W-:Y:S03]  /*4f10*/  LOP3.LUT R11, R11, UR5, RZ, 0x3c, !PT ;  /* 0x000000050b0b7c12 */ /* 0x000fe6000f8e3cff */
[----:B------:R2:W-:Y:S01]  /*4f20*/  @!UP0 UTMALDG.3D [UR8], [UR30], desc[UR38] ;  /* 0x000026081e0085b4 */ /* 0x0005e20008011000 */
[----:B------:R2:W-:Y:S04]  /*4f30*/  @!P0 SYNCS.ARRIVE.TRANS64.RED.A0TR RZ, [UR7+0x40], R8 ;  /* 0x00004008ffff89a7 */ /* 0x0005e80008300407 */
[----:B------:R-:W-:Y:S01]  /*4f40*/  SYNCS.ARRIVE.TRANS64.RED.A1T0 RZ, [UR4], RZ ;  /* 0x000000ffffff79a7 */ /* 0x000fe20008100404 */
[----:B------:R-:W-:Y:S05]  /*4f50*/  BRA.U UP3, `(.L_x_82) ;  /* 0xfffffff103dc7547 */ /* 0x000fea000b83ffff */
[----:B------:R-:W-:Y:S01]  /*4f60*/  UIADD3 UR6, UPT, UPT, UR6, 0x50, URZ ;  /* 0x0000005006067890 */ /* 0x000fe2000fffe0ff */
[----:B------:R-:W-:-:S03]  /*4f70*/  SHF.L.U32 R2, R11, 0x1f, RZ ;  /* 0x0000001f0b027819 */ /* 0x000fc600000006ff */
[----:B------:R-:W-:-:S09]  /*4f80*/  ULEA UR4, UR21, UR6, 0x3 ;  /* 0x0000000615047291 */ /* 0x000fd2000f8e18ff */
[----:B------:R-:W3:Y:S02]  /*4f90*/  SYNCS.PHASECHK.TRANS64.TRYWAIT P0, [UR4], R2 ;  /* 0x00000002ff0075a7 */ /* 0x000ee40008001104 */
[----:B---3--:R-:W-:Y:S05]  /*4fa0*/  @!P0 BRA `(.L_x_83) ;  /* 0x0000003800348947 */ /* 0x008fea0003800000 */
.L_x_147:
[----:B------:R-:W-:-:S04]  /*4fb0*/  UIADD3 UR4, UPT, UPT, UR21, 0x1, URZ ;  /* 0x0000000115047890 */ /* 0x000fc8000fffe0ff */
[----:B------:R-:W-:-:S04]  /*4fc0*/  UISETP.NE.AND UP0, UPT, UR4, 0x2, UPT ;  /* 0x000000020400788c */ /* 0x000fc8000bf05270 */
[----:B------:R-:W-:Y:S02]  /*4fd0*/  USEL UR5, URZ, 0x1, UP0 ;  /* 0x00000001ff057887 */ /* 0x000fe40008000000 */
[----:B------:R-:W-:-:S04]  /*4fe0*/  USEL UR4, UR4, URZ, UP0 ;  /* 0x000000ff04047287 */ /* 0x000fc80008000000 */
[----:B------:R-:W-:Y:S01]  /*4ff0*/  ULEA UR4, UR4, UR6, 0x3 ;  /* 0x0000000604047291 */ /* 0x000fe2000f8e18ff */
[----:B---3--:R-:W-:-:S04]  /*5000*/  LOP3.LUT R2, R11, UR5, RZ, 0x3c, !PT ;  /* 0x000000050b027c12 */ /* 0x008fc8000f8e3cff */
[----:B------:R-:W-:Y:S01]  /*5010*/  SHF.L.U32 R2, R2, 0x1f, RZ ;  /* 0x0000001f02027819 */ /* 0x000fe200000006ff */
[----:B------:R-:W-:-:S07]  /*5020*/  IMAD.U32 R0, RZ, RZ, UR4 ;  /* 0x00000004ff007e24 */ /* 0x000fce000f8e00ff */
.L_x_84:
[----:B---3--:R3:W4:Y:S02]  /*5030*/  SYNCS.PHASECHK.TRANS64.TRYWAIT P0, [R0+URZ], R2 ;  /* 0x00000002000075a7 */ /* 0x00872400080011ff */
[----:B----4-:R-:W-:Y:S05]  /*5040*/  @!P0 NANOSLEEP.SYNCS 0x989680 ;  /* 0x009896800000895d */ /* 0x010fea0003900000 */
[----:B------:R-:W4:Y:S02]  /*5050*/  @!P0 SYNCS.PHASECHK.TRANS64 P0, [R0+URZ], R2 ;  /* 0x00000002000085a7 */ /* 0x000f2400080010ff */
[----:B-12-4-:R-:W-:Y:S05]  /*5060*/  @P0 EXIT ;  /* 0x000000000000094d */ /* 0x016fea0003800000 */
[----:B------:R-:W-:Y:S05]  /*5070*/  BRA `(.L_x_84) ;  /* 0xfffffffc00ec7947 */ /* 0x000fea000383ffff */
.L_x_74:
[----:B------:R-:W-:-:S06]  /*5080*/  UISETP.GE.AND UP0, UPT, UR20, 0x4, UPT ;  /* 0x000000041400788c */ /* 0x000fcc000bf06270 */
[----:B------:R-:W-:-:S13]  /*5090*/  PLOP3.LUT P0, PT, PT, PT, UP0, 0x80, 0x8 ;  /* 0x000000000008781c */ /* 0x000fda0003f0f008 */
[----:B-1----:R-:W-:Y:S05]  /*50a0*/  @!P0 EXIT ;  /* 0x000000000000894d */ /* 0x002fea0003800000 */
[----:B------:R-:W-:Y:S01]  /*50b0*/  BAR.SYNC.DEFER_BLOCKING 0x6, 0xa0 ;  /* 0x0182800000007b1d */ /* 0x000fe20000010000 */
[C---:B------:R-:W-:Y:S01]  /*50c0*/  IMAD.SHL.U32 R128, R136.reuse, 0x8, RZ ;  /* 0x0000000888807824 */ /* 0x040fe200078e00ff */
[----:B------:R-:W-:Y:S01]  /*50d0*/  SHF.R.U32.HI R6, RZ, 0x1, R136 ;  /* 0x00000001ff067819 */ /* 0x000fe20000011688 */
[----:B------:R-:W-:Y:S01]  /*50e0*/  IMAD.SHL.U32 R2, R136, 0x10, RZ ;  /* 0x0000001088027824 */ /* 0x000fe200078e00ff */
[----:B------:R-:W-:Y:S01]  /*50f0*/  CS2R R132, SRZ ;  /* 0x0000000000847805 */ /* 0x000fe2000001ff00 */
[----:B------:R-:W-:Y:S01]  /*5100*/  IMAD.MOV.U32 R135, RZ, RZ, 0x1 ;  /* 0x00000001ff877424 */ /* 0x000fe200078e00ff */
[----:B------:R-:W-:Y:S02]  /*5110*/  UMOV UR45, 0x400 ;  /* 0x00000400002d7882 */ /* 0x000fe40000000000 */
[----:B------:R-:W1:Y:S01]  /*5120*/  LDC.64 R124, c[0x0][0x888] ;  /* 0x00022200ff7c7b82 */ /* 0x000e620000000a00 */
[----:B------:R-:W-:Y:S01]  /*5130*/  ULEA UR45, UR42, UR45, 0x18 ;  /* 0x0000002d2a2d7291 */ /* 0x000fe2000f8ec0ff */
[----:B------:R-:W-:Y:S01]  /*5140*/  LOP3.LUT R128, R128, 0x300, RZ, 0xc0, !PT ;  /* 0x0000030080807812 */ /* 0x000fe200078ec0ff */
[----:B------:R-:W-:Y:S01]  /*5150*/  IMAD.MOV.U32 R72, RZ, RZ, RZ ;  /* 0x000000ffff487224 */ /* 0x000fe200078e00ff */
[----:B------:R-:W-:Y:S01]  /*5160*/  LOP3.LUT R3, R2, 0x40, RZ, 0xc0, !PT ;  /* 0x0000004002037812 */ /* 0x000fe200078ec0ff */
[----:B------:R-:W-:Y:S01]  /*5170*/  IMAD.MOV.U32 R134, RZ, RZ, RZ ;  /* 0x000000ffff867224 */ /* 0x000fe200078e00ff */
[----:B------:R-:W-:Y:S01]  /*5180*/  LOP3.LUT R128, R128, 0x30, R2, 0xf8, !PT ;  /* 0x0000003080807812 */ /* 0x000fe200078ef802 */
[----:B------:R-:W-:Y:S01]  /*5190*/  IMAD.MOV.U32 R131, RZ, RZ, RZ ;  /* 0x000000ffff837224 */ /* 0x000fe200078e00ff */
[----:B------:R-:W2:Y:S01]  /*51a0*/  LDC.64 R126, c[0x0][0x890] ;  /* 0x00022400ff7e7b82 */ /* 0x000ea20000000a00 */
[----:B------:R-:W-:Y:S01]  /*51b0*/  LOP3.LUT R6, R3, 0x8, R6, 0xf8, !PT ;  /* 0x0000000803067812 */ /* 0x000fe200078ef806 */
[----:B------:R-:W-:Y:S01]  /*51c0*/  IMAD.SHL.U32 R3, R136, 0x2, RZ ;  /* 0x0000000288037824 */ /* 0x000fe200078e00ff */
[----:B------:R-:W-:Y:S01]  /*51d0*/  LOP3.LUT R128, R128, 0x80, R2, 0xf8, !PT ;  /* 0x0000008080807812 */ /* 0x000fe200078ef802 */
[C---:B------:R-:W-:Y:S01]  /*51e0*/  IMAD.U32 R2, R136.reuse, 0x10000, RZ ;  /* 0x0001000088027824 */ /* 0x040fe200078e00ff */
[----:B------:R-:W-:Y:S01]  /*51f0*/  LOP3.LUT R136, R136, 0x60, RZ, 0xc0, !PT ;  /* 0x0000006088887812 */ /* 0x000fe200078ec0ff */
[----:B------:R-:W3:Y:S01]  /*5200*/  LDCU UR51, c[0x0][0x370] ;  /* 0x00006e00ff3377ac */ /* 0x000ee20008000800 */
[----:B------:R-:W-:Y:S01]  /*5210*/  LOP3.LUT R3, R6, 0x8, R3, 0x78, !PT ;  /* 0x0000000806037812 */ /* 0x000fe200078e7803 */
[----:B------:R-:W4:Y:S01]  /*5220*/  LDC.64 R122, c[0x0][0x8b0] ;  /* 0x00022c00ff7a7b82 */ /* 0x000f220000000a00 */
[----:B------:R-:W3:Y:S01]  /*5230*/  LDS R0, [UR45+0x120] ;  /* 0x0001202dff007984 */ /* 0x000ee20008000800 */
[----:B------:R-:W-:Y:S01]  /*5240*/  LOP3.LUT R2, R2, 0x600000, RZ, 0xc0, !PT ;  /* 0x0060000002027812 */ /* 0x000fe200078ec0ff */
[----:B------:R-:W1:Y:S01]  /*5250*/  LDCU UR44, c[0x0][0xb0c] ;  /* 0x00016180ff2c77ac */ /* 0x000e620008000800 */
[----:B------:R-:W-:Y:S01]  /*5260*/  LOP3.LUT R128, R128, R3, RZ, 0xfc, !PT ;  /* 0x0000000380807212 */ /* 0x000fe200078efcff */
[----:B------:R-:W1:Y:S03]  /*5270*/  LDCU UR39, c[0x0][0xb30] ;  /* 0x00016600ff2777ac */ /* 0x000e660008000800 */
[----:B------:R-:W1:Y:S01]  /*5280*/  LDC.64 R120, c[0x0][0x8a8] ;  /* 0x00022a00ff787b82 */ /* 0x000e620000000a00 */
[----:B------:R-:W1:Y:S01]  /*5290*/  LDCU.64 UR60, c[0x0][0x888] ;  /* 0x00011100ff3c77ac */ /* 0x000e620008000a00 */
[----:B------:R-:W1:Y:S01]  /*52a0*/  LDCU.64 UR40, c[0x0][0xb28] ;  /* 0x00016500ff2877ac */ /* 0x000e620008000a00 */
[----:B------:R-:W1:Y:S01]  /*52b0*/  LDCU.128 UR52, c[0x0][0xb10] ;  /* 0x00016200ff3477ac */ /* 0x000e620008000c00 */
[----:B------:R-:W1:Y:S01]  /*52c0*/  LDCU UR50, c[0x0][0x374] ;  /* 0x00006e80ff3277ac */ /* 0x000e620008000800 */
[----:B------:R-:W-:Y:S01]  /*52d0*/  UIADD3 UR62, UPT, UPT, UR45, 0x200, URZ ;  /* 0x000002002d3e7890 */ /* 0x000fe2000fffe0ff */
[----:B------:R-:W-:Y:S01]  /*52e0*/  UMOV UR46, URZ ;  /* 0x000000ff002e7c82 */ /* 0x000fe20008000000 */
[----:B------:R-:W-:Y:S01]  /*52f0*/  UMOV UR49, URZ ;  /* 0x000000ff00317c82 */ /* 0x000fe20008000000 */
[----:B--23--:R-:W-:-:S09]  /*5300*/  IMAD.IADD R2, R0, 0x1, R2 ;  /* 0x0000000100027824 */ /* 0x00cfd200078e0202 */
.L_x_110:
[----:B------:R-:W-:Y:S02]  /*5310*/  LEA R8, R131, UR45, 0x3 ;  /* 0x0000002d83087c11 */ /* 0x000fe4000f8e18ff */
[----:B------:R-:W-:Y:S02]  /*5320*/  SHF.L.U32 R0, R133, 0x1f, RZ ;  /* 0x0000001f85007819 */ /* 0x000fe400000006ff */
[----:B------:R-:W-:Y:S02]  /*5330*/  LEA R4, R131, UR45, 0x4 ;  /* 0x0000002d83047c11 */ /* 0x000fe4000f8e20ff */
[----:B------:R-:W2:Y:S02]  /*5340*/  SYNCS.PHASECHK.TRANS64.TRYWAIT P0, [R8+URZ+0x70], R0 ;  /* 0x00007000080075a7 */ /* 0x000ea400080011ff */
[----:B--2---:R-:W-:Y:S05]  /*5350*/  @!P0 BRA `(.L_x_85) ;  /* 0x0000003400608947 */ /* 0x004fea0003800000 */
.L_x_148:
[----:B------:R-:W3:Y:S01]  /*5360*/  LDS.128 R4, [R4+0x100] ;  /* 0x0001000004047984 */ /* 0x000ee20000000c00 */
[----:B------:R-:W-:Y:S01]  /*5370*/  UISETP.GE.AND UP0, UPT, UR43, 0x1, UPT ;  /* 0x000000012b00788c */ /* 0x000fe2000bf06270 */
[----:B------:R-:W-:Y:S01]  /*5380*/  @!PT LDS RZ, [RZ] ;  /* 0x00000000fffff984 */ /* 0x000fe20000000800 */
[----:B------:R-:W-:Y:S01]  /*5390*/  @!PT LDS RZ, [RZ] ;  /* 0x00000000fffff984 */ /* 0x000fe20000000800 */
[----:B------:R-:W-:Y:S01]  /*53a0*/  @!PT LDS RZ, [RZ] ;  /* 0x00000000fffff984 */ /* 0x000fe20000000800 */
[----:B------:R-:W-:Y:S01]  /*53b0*/  @!PT LDS RZ, [RZ] ;  /* 0x00000000fffff984 */ /* 0x000fe20000000800 */
[----:B------:R1:W-:Y:S06]  /*53c0*/  MEMBAR.ALL.CTA ;  /* 0x0000000000007992 */ /* 0x0003ec0000008000 */
[----:B-1----:R-:W1:Y:S01]  /*53d0*/  FENCE.VIEW.ASYNC.S ;  /* 0x00000000000073c6 */ /* 0x002e620000000000 */
[----:B---3--:R-:W-:Y:S11]  /*53e0*/  LOP3.LUT P0, RZ, R6, 0x1, RZ, 0xc0, !PT ;  /* 0x0000000106ff7812 */ /* 0x008ff6000780c0ff */
[----:B------:R-:W-:Y:S02]  /*53f0*/  @!UPT UIADD3 URZ, UPT, UPT, URZ, URZ, URZ ;  /* 0x000000fffffff290 */ /* 0x000fe4000fffe0ff */
[----:B-1----:R-:W-:Y:S01]  /*5400*/  VOTEU.ANY UP1, P0 ;  /* 0x0000000000ff7886 */ /* 0x002fe20000020100 */
[----:B------:R-:W-:Y:S01]  /*5410*/  PLOP3.LUT P0, PT, PT, PT, UP1, 0x80, 0x8 ;  /* 0x000000000008781c */ /* 0x000fe20003f0f018 */
[----:B------:R-:W-:Y:S11]  /*5420*/  UP2UR UR56, UPR, URZ, 0x2 ;  /* 0x00000002ff387883 */ /* 0x000ff60008000000 */
[----:B------:R-:W-:Y:S01]  /*5430*/  @!UPT UIADD3 URZ, UPT, UPT, URZ, URZ, URZ ;  /* 0x000000fffffff290 */ /* 0x000fe2000fffe0ff */
        /* <DEDUP_REMOVED lines=13> */
[----:B------:R-:W2:Y:S01]  /*5510*/  LDCU UR12, c[0x0][0xb20] ;  /* 0x00016400ff0c77ac */ /* 0x000ea20008000800 */
[----:B------:R-:W-:Y:S02]  /*5520*/  UIMAD.WIDE.U32 UR4, UR50, UR55, URZ ;  /* 0x00000037320472a5 */ /* 0x000fe4000f8e00ff */
[----:B------:R-:W-:Y:S02]  /*5530*/  UIMAD.WIDE.U32 UR6, UR51, UR52, URZ ;  /* 0x00000034330672a5 */ /* 0x000fe4000f8e00ff */
[----:B------:R-:W-:Y:S02]  /*5540*/  UISETP.NE.AND UP0, UPT, UR54, 0x1, UPT ;  /* 0x000000013600788c */ /* 0x000fe4000bf05270 */
[----:B------:R-:W-:Y:S02]  /*5550*/  UIMAD.WIDE.U32 UR8, UR37, UR55, URZ ;  /* 0x00000037250872a5 */ /* 0x000fe4000f8e00ff */
[----:B------:R-:W-:Y:S02]  /*5560*/  UIMAD.WIDE.U32 UR10, UR38, UR52, URZ ;  /* 0x00000034260a72a5 */ /* 0x000fe4000f8e00ff */
[----:B------:R-:W-:Y:S02]  /*5570*/  UISETP.NE.AND UP1, UPT, UR44, 0x1, UPT ;  /* 0x000000012c00788c */ /* 0x000fe4000bf25270 */
[----:B------:R-:W-:Y:S01]  /*5580*/  UISETP.NE.AND UP2, UPT, UR43, 0x1, UPT ;  /* 0x000000012b00788c */ /* 0x000fe2000bf45270 */
[----:B------:R-:W-:Y:S02]  /*5590*/  UMOV UR4, UR5 ;  /* 0x0000000500047c82 */ /* 0x000fe40008000000 */
[----:B--2---:R-:W-:Y:S03]  /*55a0*/  USHF.R.U32.HI UR5, URZ, UR12, UR4 ;  /* 0x0000000cff057299 */ /* 0x004fe60008011604 */
[----:B------:R-:W-:Y:S02]  /*55b0*/  UMOV UR4, UR7 ;  /* 0x0000000700047c82 */ /* 0x000fe40008000000 */
[----:B------:R-:W-:Y:S02]  /*55c0*/  USHF.R.U32.HI UR7, URZ, UR53, UR4 ;  /* 0x00000035ff077299 */ /* 0x000fe40008011604 */
[----:B------:R-:W-:Y:S02]  /*55d0*/  USEL UR4, UR50, UR5, !UP0 ;  /* 0x0000000532047287 */ /* 0x000fe4000c000000 */
[----:B------:R-:W-:Y:S01]  /*55e0*/  USEL UR7, UR51, UR7, !UP1 ;  /* 0x0000000733077287 */ /* 0x000fe2000c800000 */
[----:B------:R-:W-:Y:S01]  /*55f0*/  UMOV UR5, UR9 ;  /* 0x0000000900057c82 */ /* 0x000fe20008000000 */
[----:B------:R-:W-:Y:S02]  /*5600*/  UIMAD.WIDE.U32 UR8, UR4, UR40, URZ ;  /* 0x00000028040872a5 */ /* 0x000fe4000f8e00ff */
[----:B------:R-:W-:Y:S03]  /*5610*/  USHF.R.U32.HI UR6, URZ, UR12, UR5 ;  /* 0x0000000cff067299 */ /* 0x000fe60008011605 */
[----:B------:R-:W-:Y:S01]  /*5620*/  UMOV UR5, UR11 ;  /* 0x0000000b00057c82 */ /* 0x000fe20008000000 */
[----:B------:R-:W-:Y:S02]  /*5630*/  UIMAD.WIDE.U32 UR10, UR7, UR40, URZ ;  /* 0x00000028070a72a5 */ /* 0x000fe4000f8e00ff */
[----:B------:R-:W-:Y:S02]  /*5640*/  USHF.R.U32.HI UR12, URZ, UR53, UR5 ;  /* 0x00000035ff0c7299 */ /* 0x000fe40008011605 */
[----:B------:R-:W-:Y:S01]  /*5650*/  USEL UR6, UR37, UR6, !UP0 ;  /* 0x0000000625067287 */ /* 0x000fe2000c000000 */
[----:B------:R-:W-:Y:S02]  /*5660*/  UMOV UR5, UR9 ;  /* 0x0000000900057c82 */ /* 0x000fe40008000000 */
[----:B------:R-:W-:Y:S01]  /*5670*/  UMOV UR10, UR11 ;  /* 0x0000000b000a7c82 */ /* 0x000fe20008000000 */
[----:B------:R-:W-:Y:S02]  /*5680*/  @UP2 USHF.R.U32.HI UR4, URZ, UR41, UR5 ;  /* 0x00000029ff042299 */ /* 0x000fe40008011605 */
[----:B------:R-:W-:Y:S02]  /*5690*/  @UP2 USHF.R.U32.HI UR7, URZ, UR41, UR10 ;  /* 0x00000029ff072299 */ /* 0x000fe4000801160a */
[----:B------:R-:W-:Y:S02]  /*56a0*/  UIMAD UR4, UR43, UR4, URZ ;  /* 0x000000042b0472a4 */ /* 0x000fe4000f8e02ff */
[----:B------:R-:W-:Y:S02]  /*56b0*/  UIMAD.WIDE.U32 UR10, UR6, UR40, URZ ;  /* 0x00000028060a72a5 */ /* 0x000fe4000f8e00ff */
[----:B------:R-:W-:Y:S02]  /*56c0*/  USEL UR5, UR38, UR12, !UP1 ;  /* 0x0000000c26057287 */ /* 0x000fe4000c800000 */
[----:B------:R-:W-:Y:S02]  /*56d0*/  UIMAD UR8, UR43, UR7, URZ ;  /* 0x000000072b0872a4 */ /* 0x000fe4000f8e02ff */
[----:B------:R-:W-:Y:S03]  /*56e0*/  UISETP.GE.AND UP0, UPT, UR6, UR4, UPT ;  /* 0x000000040600728c */ /* 0x000fe6000bf06270 */
[----:B------:R-:W-:Y:S01]  /*56f0*/  UMOV UR4, UR11 ;  /* 0x0000000b00047c82 */ /* 0x000fe20008000000 */
[----:B------:R-:W-:Y:S02]  /*5700*/  UISETP.GE.OR UP0, UPT, UR5, UR8, UP0 ;  /* 0x000000080500728c */ /* 0x000fe40008706670 */
[----:B------:R-:W-:Y:S02]  /*5710*/  USHF.R.U32.HI UR4, URZ, UR41, UR4 ;  /* 0x00000029ff047299 */ /* 0x000fe40008011604 */
[----:B------:R-:W-:Y:S02]  /*5720*/  UIMAD.WIDE.U32 UR8, UR5, UR40, URZ ;  /* 0x00000028050872a5 */ /* 0x000fe4000f8e00ff */
[----:B------:R-:W-:Y:S02]  /*5730*/  USEL UR11, UR6, UR4, !UP2 ;  /* 0x00000004060b7287 */ /* 0x000fe4000d000000 */
[----:B------:R-:W-:Y:S02]  /*5740*/  UIADD3 UR8, UPT, UPT, -UR5, URZ, URZ ;  /* 0x000000ff05087290 */ /* 0x000fe4000fffe1ff */
[----:B------:R-:W-:Y:S01]  /*5750*/  UIADD3 UR10, UPT, UPT, -UR11, URZ, URZ ;  /* 0x000000ff0b0a7290 */ /* 0x000fe2000fffe1ff */
[----:B------:R-:W-:Y:S01]  /*5760*/  @!UP0 UMOV UR4, UR9 ;  /* 0x0000000900048c82 */ /* 0x000fe20008000000 */
[----:B------:R-:W-:Y:S02]  /*5770*/  UIADD3 UR9, UPT, UPT, -UR6, URZ, URZ ;  /* 0x000000ff06097290 */ /* 0x000fe4000fffe1ff */
[----:B------:R-:W-:Y:S02]  /*5780*/  @!UP0 USHF.R.U32.HI UR4, URZ, UR41, UR4 ;  /* 0x00000029ff048299 */ /* 0x000fe40008011604 */
[----:B------:R-:W-:Y:S02]  /*5790*/  UIMAD UR10, UR43, UR10, UR6 ;  /* 0x0000000a2b0a72a4 */ /* 0x000fe4000f8e0206 */
[----:B------:R-:W-:Y:S04]  /*57a0*/  @!UP0 USEL UR4, UR5, UR4, !UP2 ;  /* 0x0000000405048287 */ /* 0x000fe8000d000000 */
[----:B------:R-:W-:Y:S02]  /*57b0*/  @!UP0 UIMAD UR10, UR7, UR10, UR4 ;  /* 0x0000000a070a82a4 */ /* 0x000fe4000f8e0204 */
[----:B------:R-:W-:Y:S02]  /*57c0*/  @!UP0 UIADD3 UR11, UPT, UPT, UR11, -UR4, URZ ;  /* 0x800000040b0b8290 */ /* 0x000fe4000fffe0ff */
[----:B------:R-:W-:Y:S02]  /*57d0*/  UIMAD UR7, UR44, UR8, UR38 ;  /* 0x000000082c0772a4 */ /* 0x000fe4000f8e0226 */
[----:B------:R-:W-:Y:S02]  /*57e0*/  @!UP0 UIMAD UR6, UR11, UR43, UR5 ;  /* 0x0000002b0b0682a4 */ /* 0x000fe4000f8e0205 */
[----:B------:R-:W-:Y:S01]  /*57f0*/  UIMAD UR4, UR54, UR9, UR37 ;  /* 0x00000009360472a4 */ /* 0x000fe2000f8e0225 */
[----:B------:R-:W-:Y:S02]  /*5800*/  @!UP0 UMOV UR5, UR10 ;  /* 0x0000000a00058c82 */ /* 0x000fe40008000000 */
[----:B------:R-:W-:Y:S02]  /*5810*/  UIMAD UR38, UR5, UR44, UR7 ;  /* 0x0000002c052672a4 */ /* 0x000fe4000f8e0207 */
[----:B------:R-:W-:Y:S11]  /*5820*/  UIMAD UR37, UR6, UR54, UR4 ;  /* 0x00000036062572a4 */ /* 0x000ff6000f8e0204 */
[----:B------:R-:W-:Y:S01]  /*5830*/  @!UPT UIADD3 URZ, UPT, UPT, URZ, URZ, URZ ;  /* 0x000000fffffff290 */ /* 0x000fe2000fffe0ff */
.L_x_86:
[----:B------:R-:W-:Y:S01]  /*5840*/  UISETP.NE.AND UP0, UPT, UR39, 0x1, UPT ;  /* 0x000000012700788c */ /* 0x000fe2000bf05270 */
[----:B------:R-:W-:Y:S10]  /*5850*/  IADD3 R131, PT, PT, R131, 0x1, RZ ;  /* 0x0000000183837810 */ /* 0x000ff40007ffe0ff */
[----:B------:R-:W2:Y:S01]  /*5860*/  @!UP0 LDCU.128 UR12, c[0x0][0xb10] ;  /* 0x00016200ff0c87ac */ /* 0x000ea20008000c00 */
[----:B------:R-:W3:Y:S01]  /*5870*/  @!UP0 LDCU UR5, c[0x0][0xb0c] ;  /* 0x00016180ff0587ac */ /* 0x000ee20008000800 */
[----:B------:R-:W4:Y:S01]  /*5880*/  @!UP0 LDCU UR10, c[0x0][0xb20] ;  /* 0x00016400ff0a87ac */ /* 0x000f220008000800 */
[----:B--2---:R-:W-:Y:S02]  /*5890*/  UIMAD.WIDE.U32 UR8, UR38, UR12, URZ ;  /* 0x0000000c260872a5 */ /* 0x004fe4000f8e00ff */
[----:B------:R-:W-:Y:S02]  /*58a0*/  UIMAD.WIDE.U32 UR6, UR37, UR15, URZ ;  /* 0x0000000f250672a5 */ /* 0x000fe4000f8e00ff */
[----:B------:R-:W-:Y:S03]  /*58b0*/  @!UP0 UISETP.NE.AND UP1, UPT, UR14, 0x1, UPT ;  /* 0x000000010e00888c */ /* 0x000fe6000bf25270 */
[----:B------:R-:W-:Y:S01]  /*58c0*/  @!UP0 UMOV UR4, UR9 ;  /* 0x0000000900048c82 */ /* 0x000fe20008000000 */
[----:B---3--:R-:W-:Y:S02]  /*58d0*/  @!UP0 UISETP.NE.AND UP2, UPT, UR5, 0x1, UPT ;  /* 0x000000010500888c */ /* 0x008fe4000bf45270 */
[----:B------:R-:W-:Y:S01]  /*58e0*/  @!UP0 USHF.R.U32.HI UR4, URZ, UR13, UR4 ;  /* 0x0000000dff048299 */ /* 0x000fe20008011604 */
[----:B------:R-:W-:Y:S02]  /*58f0*/  @!UP0 UMOV UR6, UR7 ;  /* 0x0000000700068c82 */ /* 0x000fe40008000000 */
[----:B----4-:R-:W-:Y:S02]  /*5900*/  @!UP0 USHF.R.U32.HI UR6, URZ, UR10, UR6 ;  /* 0x0000000aff068299 */ /* 0x010fe40008011606 */
[----:B------:R-:W-:Y:S02]  /*5910*/  @!UP0 USEL UR7, UR38, UR4, !UP2 ;  /* 0x0000000426078287 */ /* 0x000fe4000d000000 */
[----:B------:R-:W-:Y:S04]  /*5920*/  @!UP0 USEL UR6, UR37, UR6, !UP1 ;  /* 0x0000000625068287 */ /* 0x000fe8000c800000 */
[----:B------:R-:W-:Y:S02]  /*5930*/  @!UP0 UIADD3 UR4, UPT, UPT, -UR7, UR6, URZ ;  /* 0x0000000607048290 */ /* 0x000fe4000fffe1ff */
[----:B------:R-:W-:Y:S02]  /*5940*/  @!UP0 UIADD3 UR6, UPT, UPT, UR7, -UR6, URZ ;  /* 0x8000000607068290 */ /* 0x000fe4000fffe0ff */
[----:B------:R-:W-:Y:S02]  /*5950*/  @!UP0 UIMAD UR38, UR4, UR5, UR38 ;  /* 0x00000005042682a4 */ /* 0x000fe4000f8e0226 */
[----:B------:R-:W-:Y:S02]  /*5960*/  @!UP0 UIMAD UR37, UR6, UR14, UR37 ;  /* 0x0000000e062582a4 */ /* 0x000fe4000f8e0225 */
[----:B------:R-:W-:Y:S09]  /*5970*/  ULOP3.LUT UP0, URZ, UR62, 0x90, URZ, 0xc0, !UPT ;  /* 0x000000903eff7892 */ /* 0x000ff2000f80c0ff */
[----:B------:R-:W-:Y:S05]  /*5980*/  BRA.U !UP0, `(.L_x_87) ;  /* 0x00000001087c7547 */ /* 0x000fea000b800000 */
[----:B------:R-:W2:Y:S01]  /*5990*/  LDCU.64 UR8, c[0x4][0x80] ;  /* 0x01001000ff0877ac */ /* 0x000ea20008000a00 */
[----:B------:R-:W-:Y:S01]  /*59a0*/  MOV R16, 0x0 ;  /* 0x0000000000107802 */ /* 0x000fe20000000f00 */
[----:B------:R-:W-:Y:S02]  /*59b0*/  HFMA2 R12, -RZ, RZ, 0, 5.9604644775390625e-08 ;  /* 0x00000001ff0c7431 */ /* 0x000fe400000001ff */
[----:B------:R-:W-:Y:S01]  /*59c0*/  IMAD.MOV.U32 R8, RZ, RZ, 0x70 ;  /* 0x00000070ff087424 */ /* 0x000fe200078e00ff */
[----:B------:R3:W4:Y:S01]  /*59d0*/  LDC.64 R14, c[0x4][R16] ;  /* 0x01000000100e7b82 */ /* 0x0007220000000a00 */
[----:B------:R-:W1:Y:S01]  /*59e0*/  LDCU.64 UR6, c[0x4][0x88] ;  /* 0x01001100ff0677ac */ /* 0x000e620008000a00 */
[----:B------:R-:W-:Y:S01]  /*59f0*/  IMAD.MOV.U32 R13, RZ, RZ, RZ ;  /* 0x000000ffff0d7224 */ /* 0x000fe200078e00ff */
[----:B------:R-:W1:Y:S01]  /*5a00*/  LDCU.64 UR4, c[0x4][0x8] ;  /* 0x01000100ff0477ac */ /* 0x000e620008000a00 */
[----:B--2---:R-:W-:Y:S01]  /*5a10*/  MOV R5, UR9 ;  /* 0x0000000900057c02 */ /* 0x004fe20008000f00 */
[----:B------:R-:W-:Y:S01]  /*5a20*/  IMAD.U32 R4, RZ, RZ, UR8 ;  /* 0x00000008ff047e24 */ /* 0x000fe2000f8e00ff */
[----:B-1----:R-:W-:Y:S01]  /*5a30*/  MOV R7, UR7 ;  /* 0x0000000700077c02 */ /* 0x002fe20008000f00 */
[----:B------:R-:W-:Y:S01]  /*5a40*/  IMAD.U32 R6, RZ, RZ, UR6 ;  /* 0x00000006ff067e24 */ /* 0x000fe2000f8e00ff */
[----:B------:R-:W-:Y:S01]  /*5a50*/  MOV R11, UR5 ;  /* 0x00000005000b7c02 */ /* 0x000fe20008000f00 */
[----:B------:R-:W-:Y:S02]  /*5a60*/  IMAD.U32 R10, RZ, RZ, UR4 ;  /* 0x00000004ff0a7e24 */ /* 0x000fe4000f8e00ff */
[----:B------:R-:W-:Y:S07]  /*5a70*/  LEPC R20, `(.L_x_88) ;  /* 0x000000001014794e */ /* 0x000fee0000000000 */
[----:B---345:R-:W-:Y:S05]  /*5a80*/  CALL.ABS.NOINC R14 ;  /* 0x000000000e007343 */ /* 0x038fea0003c00000 */
.L_x_88:
[----:B------:R-:W1:Y:S01]  /*5a90*/  LDCU.64 UR8, c[0x4][0x80] ;  /* 0x01001000ff0877ac */ /* 0x000e620008000a00 */
[----:B------:R-:W2:Y:S01]  /*5aa0*/  LDC.64 R16, c[0x4][R16] ;  /* 0x0100000010107b82 */ /* 0x000ea20000000a00 */
[----:B------:R-:W-:Y:S02]  /*5ab0*/  HFMA2 R12, -RZ, RZ, 0, 5.9604644775390625e-08 ;  /* 0x00000001ff0c7431 */ /* 0x000fe400000001ff */
[----:B------:R-:W-:Y:S02]  /*5ac0*/  IMAD.MOV.U32 R8, RZ, RZ, 0x70 ;  /* 0x00000070ff087424 */ /* 0x000fe400078e00ff */
[----:B------:R-:W-:Y:S01]  /*5ad0*/  IMAD.MOV.U32 R13, RZ, RZ, RZ ;  /* 0x000000ffff0d7224 */ /* 0x000fe200078e00ff */
[----:B------:R-:W3:Y:S01]  /*5ae0*/  LDCU.64 UR6, c[0x4][0x88] ;  /* 0x01001100ff0677ac */ /* 0x000ee20008000a00 */
[----:B------:R-:W4:Y:S01]  /*5af0*/  LDCU.64 UR4, c[0x4][0x8] ;  /* 0x01000100ff0477ac */ /* 0x000f220008000a00 */
[----:B-1----:R-:W-:Y:S02]  /*5b00*/  MOV R4, UR8 ;  /* 0x0000000800047c02 */ /* 0x002fe40008000f00 */
[----:B------:R-:W-:Y:S02]  /*5b10*/  MOV R5, UR9 ;  /* 0x0000000900057c02 */ /* 0x000fe40008000f00 */
[----:B---3--:R-:W-:Y:S01]  /*5b20*/  MOV R7, UR7 ;  /* 0x0000000700077c02 */ /* 0x008fe20008000f00 */
[----:B------:R-:W-:Y:S01]  /*5b30*/  IMAD.U32 R6, RZ, RZ, UR6 ;  /* 0x00000006ff067e24 */ /* 0x000fe2000f8e00ff */
[----:B----4-:R-:W-:Y:S01]  /*5b40*/  MOV R11, UR5 ;  /* 0x00000005000b7c02 */ /* 0x010fe20008000f00 */
[----:B------:R-:W-:Y:S02]  /*5b50*/  IMAD.U32 R10, RZ, RZ, UR4 ;  /* 0x00000004ff0a7e24 */ /* 0x000fe4000f8e00ff */
[----:B------:R-:W-:Y:S07]  /*5b60*/  LEPC R20, `(.L_x_87) ;  /* 0x000000001014794e */ /* 0x000fee0000000000 */
[----:B--2---:R-:W-:Y:S05]  /*5b70*/  CALL.ABS.NOINC R16 ;  /* 0x0000000010007343 */ /* 0x004fea0003c00000 */
.L_x_87:
[----:B------:R-:W-:Y:S01]  /*5b80*/  ISETP.NE.U32.AND P3, PT, R126, RZ, PT ;  /* 0x000000ff7e00720c */ /* 0x000fe20003f65070 */
[----:B------:R-:W-:Y:S01]  /*5b90*/  UISETP.NE.AND UP1, UPT, UR63, URZ, UPT ;  /* 0x000000ff3f00728c */ /* 0x000fe2000bf25270 */
[----:B------:R-:W-:Y:S02]  /*5ba0*/  ISETP.NE.U32.AND P4, PT, R122, RZ, PT ;  /* 0x000000ff7a00720c */ /* 0x000fe40003f85070 */
[----:B------:R-:W-:Y:S02]  /*5bb0*/  ISETP.NE.AND.EX P3, PT, R127, RZ, PT, P3 ;  /* 0x000000ff7f00720c */ /* 0x000fe40003f65330 */
[----:B------:R-:W-:Y:S02]  /*5bc0*/  PLOP3.LUT P1, PT, PT, PT, PT, 0x8, 0x80 ;  /* 0x000000000080781c */ /* 0x000fe40003f2e170 */
[----:B------:R-:W-:Y:S02]  /*5bd0*/  PLOP3.LUT P0, PT, PT, PT, UP1, 0x80, 0x8 ;  /* 0x000000000008781c */ /* 0x000fe40003f0f018 */
[----:B------:R-:W-:Y:S02]  /*5be0*/  ISETP.NE.AND.EX P4, PT, R123, RZ, PT, P4 ;  /* 0x000000ff7b00720c */ /* 0x000fe40003f85340 */
[----:B------:R-:W2:Y:S09]  /*5bf0*/  @UP1 LDCU.64 UR4, c[0x0][0x888] ;  /* 0x00011100ff0417ac */ /* 0x000eb20008000a00 */
[----:B------:R-:W-:Y:S01]  /*5c00*/  @P0 PLOP3.LUT P1, PT, P3, PT, PT, 0x80, 0x8 ;  /* 0x000000000008081c */ /* 0x000fe20001f2f070 */
[----:B--2---:R-:W-:Y:S04]  /*5c10*/  @UP1 UISETP.NE.U32.AND UP0, UPT, UR4, URZ, UPT ;  /* 0x000000ff0400128c */ /* 0x004fe8000bf05070 */
[----:B------:R-:W-:Y:S04]  /*5c20*/  @UP1 UISETP.NE.AND.EX UP0, UPT, UR5, URZ, UPT, UP0 ;  /* 0x000000ff0500128c */ /* 0x000fe8000bf05300 */
[----:B------:R-:W-:Y:S01]  /*5c30*/  @UP1 USEL UR4, URZ, 0xffffffff, UP0 ;  /* 0xffffffffff041887 */ /* 0x000fe20008000000 */
[----:B------:R-:W-:Y:S11]  /*5c40*/  @!P3 BRA `(.L_x_89) ;  /* 0x000000000030b947 */ /* 0x000ff60003800000 */
[----:B------:R-:W-:Y:S01]  /*5c50*/  ISETP.NE.U32.AND P2, PT, R124, RZ, PT ;  /* 0x000000ff7c00720c */ /* 0x000fe20003f45070 */
[----:B------:R-:W2:Y:S01]  /*5c60*/  LDCU.64 UR6, c[0x0][0x358] ;  /* 0x00006b00ff0677ac */ /* 0x000ea20008000a00 */
[----:B------:R-:W-:Y:S02]  /*5c70*/  IMAD.MOV.U32 R129, RZ, RZ, 0x1 ;  /* 0x00000001ff817424 */ /* 0x000fe400078e00ff */
[----:B------:R-:W-:Y:S11]  /*5c80*/  ISETP.NE.AND.EX P2, PT, R125, RZ, PT, P2 ;  /* 0x000000ff7d00720c */ /* 0x000ff60003f45320 */
[----:B------:R-:W-:Y:S02]  /*5c90*/  @!UPT UIADD3 URZ, UPT, UPT, URZ, URZ, URZ ;  /* 0x000000fffffff290 */ /* 0x000fe4000fffe0ff */
[----:B------:R-:W3:Y:S01]  /*5ca0*/  @P2 LDC.64 R4, c[0x0][0x888] ;  /* 0x00022200ff042b82 */ /* 0x000ee20000000a00 */
[----:B-1----:R-:W-:Y:S04]  /*5cb0*/  @P2 IMAD R0, R126, UR36, RZ ;  /* 0x000000247e002c24 */ /* 0x002fe8000f8e02ff */
[----:B---3--:R-:W-:Y:S04]  /*5cc0*/  @P2 IMAD.WIDE R4, R0, 0x4, R4 ;  /* 0x0000000400042825 */ /* 0x008fe800078e0204 */
[----:B------:R-:W-:Y:S01]  /*5cd0*/  HFMA2 R0, -RZ, RZ, 0, 5.9604644775390625e-08 ;  /* 0x00000001ff007431 */ /* 0x000fe200000001ff */
[----:B--2--5:R2:W5:Y:S04]  /*5ce0*/  @P2 LDG.E R74, desc[UR6][R4.64] ;  /* 0x00000006044a2981 */ /* 0x024568000c1e1900 */
[----:B------:R-:W-:Y:S01]  /*5cf0*/  @!P2 PRMT R129, R0, 0x7610, R129 ;  /* 0x000076100081a816 */ /* 0x000fe20000000081 */
[----:B--2---:R-:W3:Y:S06]  /*5d00*/  @!P2 LDC R74, c[0x0][0x880] ;  /* 0x00022000ff4aab82 */ /* 0x004eec0000000800 */
.L_x_89:
[----:B------:R-:W-:Y:S05]  /*5d10*/  @!P4 BRA `(.L_x_90) ;  /* 0x000000000024c947 */ /* 0x000fea0003800000 */
[----:B------:R-:W-:Y:S01]  /*5d20*/  ISETP.NE.U32.AND P2, PT, R120, RZ, PT ;  /* 0x000000ff7800720c */ /* 0x000fe20003f45070 */
[----:B------:R-:W2:Y:S03]  /*5d30*/  LDCU.64 UR6, c[0x0][0x358] ;  /* 0x00006b00ff0677ac */ /* 0x000ea60008000a00 */
[----:B------:R-:W-:Y:S11]  /*5d40*/  ISETP.NE.AND.EX P2, PT, R121, RZ, PT, P2 ;  /* 0x000000ff7900720c */ /* 0x000ff60003f45320 */
[----:B------:R-:W-:Y:S02]  /*5d50*/  @!UPT UIADD3 URZ, UPT, UPT, URZ, URZ, URZ ;  /* 0x000000fffffff290 */ /* 0x000fe4000fffe0ff */
[----:B------:R-:W4:Y:S01]  /*5d60*/  @P2 LDC.64 R4, c[0x0][0x8a8] ;  /* 0x00022a00ff042b82 */ /* 0x000f220000000a00 */
[----:B-1----:R-:W-:Y:S04]  /*5d70*/  @P2 IMAD R0, R122, UR36, RZ ;  /* 0x000000247a002c24 */ /* 0x002fe8000f8e02ff */
[----:B----4-:R-:W-:Y:S05]  /*5d80*/  @P2 IMAD.WIDE R4, R0, 0x4, R4 ;  /* 0x0000000400042825 */ /* 0x010fea00078e0204 */
[----:B--2--5:R2:W5:Y:S02]  /*5d90*/  @P2 LDG.E R73, desc[UR6][R4.64] ;  /* 0x0000000604492981 */ /* 0x024564000c1e1900 */
[----:B--2---:R-:W4:Y:S02]  /*5da0*/  @!P2 LDC R73, c[0x0][0x8a0] ;  /* 0x00022800ff49ab82 */ /* 0x004f240000000800 */
.L_x_90:
[----:B---3-5:R-:W-:Y:S01]  /*5db0*/  @P0 FSETP.NEU.AND P4, PT, R74, RZ, PT ;  /* 0x000000ff4a00020b */ /* 0x028fe20003f8d000 */
[----:B-1----:R-:W-:Y:S01]  /*5dc0*/  IMAD.U32 R0, RZ, RZ, UR4 ;  /* 0x00000004ff007e24 */ /* 0x002fe2000f8e00ff */
[----:B------:R-:W-:Y:S01]  /*5dd0*/  @P0 LOP3.LUT P2, RZ, R129, 0xff, RZ, 0xc0, !PT ;  /* 0x000000ff81ff0812 */ /* 0x000fe2000784c0ff */
[----:B------:R-:W-:Y:S01]  /*5de0*/  BSSY B1, `(.L_x_91) ;  /* 0x0000048000017945 */ /* 0x000fe20003800000 */
[----:B------:R-:W-:Y:S02]  /*5df0*/  @P0 SEL R3, RZ, 0xffffffff, P4 ;  /* 0xffffffffff030807 */ /* 0x000fe40002000000 */
[----:B------:R-:W-:Y:S02]  /*5e00*/  CS2R R118, SRZ ;  /* 0x0000000000767805 */ /* 0x000fe4000001ff00 */
[----:B------:R-:W-:Y:S02]  /*5e10*/  LEA R17, R72, UR45, 0x3 ;  /* 0x0000002d48117c11 */ /* 0x000fe4000f8e18ff */
[----:B------:R-:W-:Y:S02]  /*5e20*/  CS2R R116, SRZ ;  /* 0x0000000000747805 */ /* 0x000fe4000001ff00 */
[----:B------:R-:W-:Y:S01]  /*5e30*/  @P1 SEL R3, R0, R3, !P2 ;  /* 0x0000000300031207 */ /* 0x000fe20005000000 */
[----:B------:R-:W-:Y:S01]  /*5e40*/  IMAD.U32 R0, RZ, RZ, UR46 ;  /* 0x0000002eff007e24 */ /* 0x000fe2000f8e00ff */
[----:B------:R-:W-:Y:S02]  /*5e50*/  PLOP3.LUT P5, PT, PT, PT, PT, 0x8, 0x80 ;  /* 0x000000000080781c */ /* 0x000fe40003fae170 */
[----:B------:R-:W-:Y:S02]  /*5e60*/  CS2R R110, SRZ ;  /* 0x00000000006e7805 */ /* 0x000fe4000001ff00 */
[----:B------:R-:W-:Y:S02]  /*5e70*/  @P0 LOP3.LUT R3, R3, 0x1, RZ, 0xc0, !PT ;  /* 0x0000000103030812 */ /* 0x000fe400078ec0ff */
[----:B------:R-:W-:Y:S02]  /*5e80*/  CS2R R108, SRZ ;  /* 0x00000000006c7805 */ /* 0x000fe4000001ff00 */
[----:B------:R-:W-:Y:S02]  /*5e90*/  LEA R0, R0, UR45, 0x3 ;  /* 0x0000002d00007c11 */ /* 0x000fe4000f8e18ff */
[----:B------:R-:W-:Y:S02]  /*5ea0*/  CS2R R102, SRZ ;  /* 0x0000000000667805 */ /* 0x000fe4000001ff00 */
[----:B------:R-:W-:Y:S02]  /*5eb0*/  ISETP.NE.U32.OR P6, PT, R3, 0x1, !P0 ;  /* 0x000000010300780c */ /* 0x000fe400047c5470 */
[----:B------:R-:W-:Y:S02]  /*5ec0*/  CS2R R100, SRZ ;  /* 0x0000000000647805 */ /* 0x000fe4000001ff00 */
[----:B------:R-:W-:Y:S02]  /*5ed0*/  LOP3.LUT R3, R135, 0x1, RZ, 0x3c, !PT ;  /* 0x0000000187037812 */ /* 0x000fe400078e3cff */
[----:B------:R-:W-:Y:S02]  /*5ee0*/  CS2R R94, SRZ ;  /* 0x00000000005e7805 */ /* 0x000fe4000001ff00 */
[----:B------:R-:W-:Y:S02]  /*5ef0*/  P2R R137, PR, RZ, 0x40 ;  /* 0x00000040ff897803 */ /* 0x000fe40000000000 */
[----:B------:R-:W-:Y:S02]  /*5f00*/  CS2R R92, SRZ ;  /* 0x00000000005c7805 */ /* 0x000fe4000001ff00 */
[----:B------:R-:W-:Y:S02]  /*5f10*/  CS2R R86, SRZ ;  /* 0x0000000000567805 */ /* 0x000fe4000001ff00 */
[----:B------:R-:W-:Y:S02]  /*5f20*/  CS2R R84, SRZ ;  /* 0x0000000000547805 */ /* 0x000fe4000001ff00 */
[----:B------:R-:W-:Y:S02]  /*5f30*/  CS2R R78, SRZ ;  /* 0x00000000004e7805 */ /* 0x000fe4000001ff00 */
[----:B------:R-:W-:Y:S02]  /*5f40*/  CS2R R76, SRZ ;  /* 0x00000000004c7805 */ /* 0x000fe4000001ff00 */
[----:B------:R-:W-:Y:S02]  /*5f50*/  CS2R R82, SRZ ;  /* 0x0000000000527805 */ /* 0x000fe4000001ff00 */
[----:B------:R-:W-:Y:S02]  /*5f60*/  CS2R R80, SRZ ;  /* 0x0000000000507805 */ /* 0x000fe4000001ff00 */
[----:B------:R-:W-:Y:S04]  /*5f70*/  @P6 SHF.L.U32 R4, R3, 0x1f, RZ ;  /* 0x0000001f03046819 */ /* 0x000fe800000006ff */
[----:B------:R1:W2:Y:S02]  /*5f80*/  @P6 SYNCS.PHASECHK.TRANS64.TRYWAIT P0, [R0+URZ+0x40], R4 ;  /* 0x00004004000065a7 */ /* 0x0002a400080011ff */
[----:B-1----:R-:W-:Y:S04]  /*5f90*/  SHF.L.U32 R4, R134, 0x1f, RZ ;  /* 0x0000001f86047819 */ /* 0x002fe800000006ff */
[----:B------:R1:W3:Y:S01]  /*5fa0*/  SYNCS.PHASECHK.TRANS64.TRYWAIT P4, [R17+URZ+0x90], R4 ;  /* 0x00009004110075a7 */ /* 0x0002e200080811ff */
[----:B--2---:R-:W-:Y:S01]  /*5fb0*/  @P6 PLOP3.LUT P5, PT, P0, PT, PT, 0x8, 0x80 ;  /* 0x000000000080681c */ /* 0x004fe200007ae170 */
[----:B------:R-:W-:Y:S01]  /*5fc0*/  @!UPT UIADD3 URZ, UPT, UPT, URZ, URZ, URZ ;  /* 0x000000fffffff290 */ /* 0x000fe2000fffe0ff */
[----:B-1----:R-:W-:Y:S11]  /*5fd0*/  @!P6 BRA `(.L_x_92) ;  /* 0x0000000000a0e947 */ /* 0x002ff60003800000 */
[----:B------:R-:W-:Y:S01]  /*5fe0*/  ISETP.NE.U32.AND P0, PT, RZ, UR60, PT ;  /* 0x0000003cff007c0c */ /* 0x000fe2000bf05070 */
[----:B------:R-:W-:Y:S01]  /*5ff0*/  BSSY B0, `(.L_x_93) ;  /* 0x000000d000007945 */ /* 0x000fe20003800000 */
[----:B------:R-:W-:Y:S02]  /*6000*/  FSETP.NEU.AND P2, PT, R74, RZ, PT ;  /* 0x000000ff4a00720b */ /* 0x000fe40003f4d000 */
[----:B------:R-:W-:Y:S02]  /*6010*/  ISETP.NE.AND.EX P0, PT, RZ, UR61, PT, P0 ;  /* 0x0000003dff007c0c */ /* 0x000fe4000bf05300 */
[----:B------:R-:W-:Y:S02]  /*6020*/  LOP3.LUT P1, RZ, R129, 0xff, RZ, 0xc0, !PT ;  /* 0x000000ff81ff7812 */ /* 0x000fe4000782c0ff */
[----:B------:R-:W-:Y:S02]  /*6030*/  SEL R6, RZ, 0xffffffff, P2 ;  /* 0xffffffffff067807 */ /* 0x000fe40001000000 */
[----:B------:R-:W-:Y:S04]  /*6040*/  SEL R5, RZ, 0xffffffff, P0 ;  /* 0xffffffffff057807 */ /* 0x000fe80000000000 */
[----:B------:R-:W-:Y:S01]  /*6050*/  @P3 SEL R6, R5, R6, !P1 ;  /* 0x0000000605063207 */ /* 0x000fe20004800000 */
[----:B------:R-:W-:Y:S03]  /*6060*/  IMAD.U32 R5, RZ, RZ, UR46 ;  /* 0x0000002eff057e24 */ /* 0x000fe6000f8e00ff */
[----:B------:R-:W-:Y:S01]  /*6070*/  LOP3.LUT R6, R6, 0x1, RZ, 0xc0, !PT ;  /* 0x0000000106067812 */ /* 0x000fe200078ec0ff */
[----:B------:R-:W-:Y:S06]  /*6080*/  @!P5 BRA `(.L_x_94) ;  /* 0x00000000000cd947 */ /* 0x000fec0003800000 */
[----:B------:R-:W-:Y:S04]  /*6090*/  SHF.L.U32 R3, R3, 0x1f, RZ ;  /* 0x0000001f03037819 */ /* 0x000fe800000006ff */
[----:B------:R-:W1:Y:S02]  /*60a0*/  SYNCS.PHASECHK.TRANS64.TRYWAIT P0, [R0+URZ+0x40], R3 ;  /* 0x00004003000075a7 */ /* 0x000e6400080011ff */
[----:B-1----:R-:W-:Y:S05]  /*60b0*/  @!P0 BRA `(.L_x_95) ;  /* 0x00000028001c8947 */ /* 0x002fea0003800000 */
.L_x_94:
[----:B------:R-:W-:Y:S05]  /*60c0*/  BSYNC B0 ;  /* 0x0000000000007941 */ /* 0x000fea0003800000 */
.L_x_93:
[----:B------:R-:W-:Y:S02]  /*60d0*/  ISETP.NE.U32.AND P0, PT, R6, 0x1, PT ;  /* 0x000000010600780c */ /* 0x000fe40003f05070 */
[----:B------:R-:W-:Y:S02]  /*60e0*/  CS2R R82, SRZ ;  /* 0x0000000000527805 */ /* 0x000fe4000001ff00 */
        /* <DEDUP_REMOVED lines=10> */
[----:B------:R-:W-:Y:S01]  /*6190*/  CS2R R108, SRZ ;  /* 0x00000000006c7805 */ /* 0x000fe2000001ff00 */
[----:B-1----:R-:W-:Y:S01]  /*61a0*/  @P0 IMAD R0, R5, 0x1c00, R128 ;  /* 0x00001c0005000824 */ /* 0x002fe200078e0280 */
[----:B------:R-:W-:Y:S01]  /*61b0*/  CS2R R116, SRZ ;  /* 0x0000000000747805 */ /* 0x000fe2000001ff00 */
[----:B------:R-:W-:Y:S01]  /*61c0*/  IMAD.MOV.U32 R118, RZ, RZ, RZ ;  /* 0x000000ffff767224 */ /* 0x000fe200078e00ff */
[----:B------:R-:W-:Y:S05]  /*61d0*/  @P0 WARPSYNC.ALL ;  /* 0x0000000000000948 */ /* 0x000fea0003800000 */
[----:B------:R-:W-:Y:S05]  /*61e0*/  @P0 LEA R0, R0, UR45, 0x1 ;  /* 0x0000002d00000c11 */ /* 0x000fea000f8e08ff */
[----:B------:R1:W2:Y:S04]  /*61f0*/  @P0 LDSM.16.M88.4 R80, [R0+0x200] ;  /* 0x000200000050083b */ /* 0x0002a80000000200 */
[----:B------:R1:W1:Y:S04]  /*6200*/  @P0 LDSM.16.M88.4 R76, [R0+0xa00] ;  /* 0x000a0000004c083b */ /* 0x0002680000000200 */
[----:B------:R1:W1:Y:S04]  /*6210*/  @P0 LDSM.16.M88.4 R84, [R0+0x1200] ;  /* 0x001200000054083b */ /* 0x0002680000000200 */
[----:B------:R1:W1:Y:S04]  /*6220*/  @P0 LDSM.16.M88.4 R92, [R0+0x1a00] ;  /* 0x001a0000005c083b */ /* 0x0002680000000200 */
[----:B------:R1:W1:Y:S04]  /*6230*/  @P0 LDSM.16.M88.4 R100, [R0+0x2200] ;  /* 0x002200000064083b */ /* 0x0002680000000200 */
[----:B------:R1:W1:Y:S04]  /*6240*/  @P0 LDSM.16.M88.4 R108, [R0+0x2a00] ;  /* 0x002a0000006c083b */ /* 0x0002680000000200 */
[----:B------:R1:W1:Y:S02]  /*6250*/  @P0 LDSM.16.M88.4 R116, [R0+0x3200] ;  /* 0x003200000074083b */ /* 0x0002640000000200 */
.L_x_92:
[----:B------:R-:W-:Y:S05]  /*6260*/  BSYNC B1 ;  /* 0x0000000000017941 */ /* 0x000fea0003800000 */
.L_x_91:
[----:B-1----:R-:W-:Y:S04]  /*6270*/  LEA.HI R0, R72, R72, RZ, 0x1 ;  /* 0x0000004848007211 */ /* 0x002fe800078f08ff */
[----:B------:R-:W-:Y:S02]  /*6280*/  SHF.R.U32.HI R3, RZ, 0x1, R0 ;  /* 0x00000001ff037819 */ /* 0x000fe40000011600 */
[----:B------:R-:W-:Y:S03]  /*6290*/  LOP3.LUT R0, R0, 0xffe, RZ, 0xc0, !PT ;  /* 0x00000ffe00007812 */ /* 0x000fe600078ec0ff */
[----:B------:R-:W-:Y:S02]  /*62a0*/  IMAD R3, R3, 0x70, R2 ;  /* 0x0000007003037824 */ /* 0x000fe400078e0202 */
[----:B------:R-:W-:Y:S04]  /*62b0*/  IMAD.IADD R0, R72, 0x1, -R0 ;  /* 0x0000000148007824 */ /* 0x000fe800078e0a00 */
[----:B------:R-:W-:Y:S05]  /*62c0*/  IMAD R16, R0, 0x100000, R3 ;  /* 0x0010000000107824 */ /* 0x000fea00078e0203 */
[----:B------:R-:W-:Y:S04]  /*62d0*/  SHF.R.U32.HI R0, RZ, 0x15, R16 ;  /* 0x00000015ff007819 */ /* 0x000fe80000011610 */
[----:B------:R-:W-:Y:S01]  /*62e0*/  LOP3.LUT P0, RZ, R0, 0x3, R130, 0x48, !PT ;  /* 0x0000000300ff7812 */ /* 0x000fe20007804882 */
[----:B------:R-:W-:Y:S01]  /*62f0*/  @!UPT UIADD3 URZ, UPT, UPT, URZ, URZ, URZ ;  /* 0x000000fffffff290 */ /* 0x000fe2000fffe0ff */
[----:B---3--:R-:W-:Y:S11]  /*6300*/  @P4 BRA `(.L_x_96) ;  /* 0x0000000000084947 */ /* 0x008ff60003800000 */
[----:B------:R-:W1:Y:S02]  /*6310*/  SYNCS.PHASECHK.TRANS64.TRYWAIT P1, [R17+URZ+0x90], R4 ;  /* 0x00009004110075a7 */ /* 0x000e6400080211ff */
[----:B-1----:R-:W-:Y:S05]  /*6320*/  @!P1 BRA `(.L_x_97) ;  /* 0x0000002400949947 */ /* 0x002fea0003800000 */
.L_x_96:
[----:B------:R-:W-:Y:S05]  /*6330*/  @!P0 BRA `(.L_x_98) ;  /* 0x0000000000408947 */ /* 0x000fea0003800000 */
[----:B------:R-:W3:Y:S01]  /*6340*/  LDCU.64 UR8, c[0x4][0x70] ;  /* 0x01000e00ff0877ac */ /* 0x000ee20008000a00 */
[----:B------:R-:W-:Y:S01]  /*6350*/  MOV R15, 0x0 ;  /* 0x00000000000f7802 */ /* 0x000fe20000000f00 */
[----:B------:R-:W-:Y:S02]  /*6360*/  HFMA2 R12, -RZ, RZ, 0, 5.9604644775390625e-08 ;  /* 0x00000001ff0c7431 */ /* 0x000fe400000001ff */
[----:B------:R-:W-:Y:S02]  /*6370*/  IMAD.MOV.U32 R8, RZ, RZ, 0x192 ;  /* 0x00000192ff087424 */ /* 0x000fe400078e00ff */
[----:B------:R-:W-:Y:S01]  /*6380*/  IMAD.MOV.U32 R13, RZ, RZ, RZ ;  /* 0x000000ffff0d7224 */ /* 0x000fe200078e00ff */
[----:B------:R-:W5:Y:S01]  /*6390*/  LDCU.64 UR6, c[0x4][0x78] ;  /* 0x01000f00ff0677ac */ /* 0x000f620008000a00 */
[----:B------:R-:W2:Y:S01]  /*63a0*/  LDC.64 R14, c[0x4][R15] ;  /* 0x010000000f0e7b82 */ /* 0x000ea20000000a00 */
[----:B------:R-:W4:Y:S01]  /*63b0*/  LDCU.64 UR4, c[0x4][0x10] ;  /* 0x01000200ff0477ac */ /* 0x000f220008000a00 */
[----:B---3--:R-:W-:Y:S01]  /*63c0*/  MOV R5, UR9 ;  /* 0x0000000900057c02 */ /* 0x008fe20008000f00 */
[----:B-1----:R-:W-:Y:S01]  /*63d0*/  IMAD.U32 R4, RZ, RZ, UR8 ;  /* 0x00000008ff047e24 */ /* 0x002fe2000f8e00ff */
[----:B-----5:R-:W-:Y:S01]  /*63e0*/  MOV R7, UR7 ;  /* 0x0000000700077c02 */ /* 0x020fe20008000f00 */
[----:B------:R-:W-:Y:S01]  /*63f0*/  IMAD.U32 R6, RZ, RZ, UR6 ;  /* 0x00000006ff067e24 */ /* 0x000fe2000f8e00ff */
[----:B----4-:R-:W-:Y:S01]  /*6400*/  MOV R11, UR5 ;  /* 0x00000005000b7c02 */ /* 0x010fe20008000f00 */
[----:B------:R-:W-:Y:S02]  /*6410*/  IMAD.U32 R10, RZ, RZ, UR4 ;  /* 0x00000004ff0a7e24 */ /* 0x000fe4000f8e00ff */
[----:B------:R-:W-:Y:S07]  /*6420*/  LEPC R20, `(.L_x_98) ;  /* 0x000000001014794e */ /* 0x000fee0000000000 */
[----:B--2---:R-:W-:Y:S05]  /*6430*/  CALL.ABS.NOINC R14 ;  /* 0x000000000e007343 */ /* 0x004fea0003c00000 */
.L_x_98:
[----:B------:R-:W-:Y:S05]  /*6440*/  WARPSYNC.ALL ;  /* 0x0000000000007948 */ /* 0x000fea0003800000 */
[C---:B------:R-:W-:Y:S01]  /*6450*/  R2UR UR4, R16.reuse ;  /* 0x00000000100472ca */ /* 0x040fe200000e0000 */
[----:B------:R-:W-:Y:S05]  /*6460*/  VIADD R0, R16, 0x10 ;  /* 0x0000001010007836 */ /* 0x000fea0000000000 */
[----:B------:R-:W-:Y:S04]  /*6470*/  SHF.R.U32.HI R0, RZ, 0x15, R0 ;  /* 0x00000015ff007819 */ /* 0x000fe80000011600 */
[----:B------:R-:W-:Y:S03]  /*6480*/  LOP3.LUT P0, RZ, R0, 0x3, R130, 0x48, !PT ;  /* 0x0000000300ff7812 */ /* 0x000fe60007804882 */
[----:B------:R-:W3:Y:S10]  /*6490*/  LDTM.16dp256bit.x2 R64, tmem[UR4] ;  /* 0x00000004004079ee */ /* 0x000ef400080a0000 */
[----:B---3--:R-:W-:Y:S05]  /*64a0*/  @!P0 BRA `(.L_x_99) ;  /* 0x0000000000408947 */ /* 0x008fea0003800000 */
        /* <DEDUP_REMOVED lines=16> */
.L_x_99:
[----:B------:R-:W-:Y:S05]  /*65b0*/  WARPSYNC.ALL ;  /* 0x0000000000007948 */ /* 0x000fea0003800000 */
[C---:B------:R-:W-:Y:S01]  /*65c0*/  R2UR UR4, R16.reuse ;  /* 0x00000000100472ca */ /* 0x040fe200000e0000 */
[----:B------:R-:W-:Y:S05]  /*65d0*/  VIADD R0, R16, 0x20 ;  /* 0x0000002010007836 */ /* 0x000fea0000000000 */
[----:B------:R-:W-:Y:S04]  /*65e0*/  SHF.R.U32.HI R0, RZ, 0x15, R0 ;  /* 0x00000015ff007819 */ /* 0x000fe80000011600 */
[----:B------:R-:W-:Y:S03]  /*65f0*/  LOP3.LUT P0, RZ, R0, 0x3, R130, 0x48, !PT ;  /* 0x0000000300ff7812 */ /* 0x000fe60007804882 */
[----:B------:R-:W3:Y:S10]  /*6600*/  LDTM.16dp256bit.x2 R56, tmem[UR4+0x10] ;  /* 0x00001004003879ee */ /* 0x000ef400080a0000 */
        /* <DEDUP_REMOVED lines=17> */
.L_x_100:
        /* <DEDUP_REMOVED lines=23> */
.L_x_101:
        /* <DEDUP_REMOVED lines=23> */
.L_x_102:
        /* <DEDUP_REMOVED lines=23> */
.L_x_103:
        /* <DEDUP_REMOVED lines=23> */
.L_x_104:
[----:B------:R-:W-:Y:S01]  /*6ce0*/  ISETP.NE.AND P0, PT, R136, RZ, PT ;  /* 0x000000ff8800720c */ /* 0x000fe20003f05270 */
[----:B------:R-:W-:Y:S05]  /*6cf0*/  WARPSYNC.ALL ;  /* 0x0000000000007948 */ /* 0x000fea0003800000 */
[----:B------:R-:W-:Y:S01]  /*6d00*/  HADD2.F32 R75, -RZ, R79.H0_H0 ;  /* 0x2000004fff4b7230 */ /* 0x000fe20000004100 */
[----:B------:R-:W-:Y:S01]  /*6d10*/  R2UR UR4, R16 ;  /* 0x00000000100472ca */ /* 0x000fe200000e0000 */
[C---:B----4-:R-:W-:Y:S01]  /*6d20*/  FMUL R0, R73.reuse, R64 ;  /* 0x0000004049007220 */ /* 0x050fe20000400000 */
[--C-:B--2---:R-:W-:Y:S02]  /*6d30*/  HADD2.F32 R64, -RZ, R80.reuse.H0_H0 ;  /* 0x20000050ff407230 */ /* 0x104fe40000004100 */
[C---:B------:R-:W-:Y:S01]  /*6d40*/  FMUL R3, R73.reuse, R65 ;  /* 0x0000004149037220 */ /* 0x040fe20000400000 */
[----:B------:R-:W-:Y:S02]  /*6d50*/  HADD2.F32 R65, -RZ, R80.H1_H1 ;  /* 0x30000050ff417230 */ /* 0x000fe40000004100 */
[C---:B------:R-:W-:Y:S01]  /*6d60*/  FMUL R12, R73.reuse, R66 ;  /* 0x00000042490c7220 */ /* 0x040fe20000400000 */
[--C-:B------:R-:W-:Y:S02]  /*6d70*/  HADD2.F32 R66, -RZ, R81.reuse.H0_H0 ;  /* 0x20000051ff427230 */ /* 0x100fe40000004100 */
[C---:B------:R-:W-:Y:S01]  /*6d80*/  FFMA R0, R74.reuse, R64, R0 ;  /* 0x000000404a007223 */ /* 0x040fe20000000000 */
[C---:B------:R-:W-:Y:S01]  /*6d90*/  FMUL R13, R73.reuse, R67 ;  /* 0x00000043490d7220 */ /* 0x040fe20000400000 */
[----:B------:R-:W-:Y:S02]  /*6da0*/  HADD2.F32 R67, -RZ, R81.H1_H1 ;  /* 0x30000051ff437230 */ /* 0x000fe40000004100 */
[C---:B------:R-:W-:Y:S01]  /*6db0*/  FFMA R3, R74.reuse, R65, R3 ;  /* 0x000000414a037223 */ /* 0x040fe20000000003 */
[C---:B------:R-:W-:Y:S01]  /*6dc0*/  FFMA R12, R74.reuse, R66, R12 ;  /* 0x000000424a0c7223 */ /* 0x040fe2000000000c */
[----:B------:R-:W-:Y:S01]  /*6dd0*/  FMUL R14, R73, R68 ;  /* 0x00000044490e7220 */ /* 0x000fe20000400000 */
[----:B-1----:R-:W1:Y:S01]  /*6de0*/  LDTM.16dp256bit.x2 R4, tmem[UR4+0x60] ;  /* 0x00006004000479ee */ /* 0x002e6200080a0000 */
[----:B------:R-:W-:Y:S01]  /*6df0*/  NOP ;  /* 0x0000000000007918 */ /* 0x000fe20000000000 */
[----:B------:R-:W-:Y:S01]  /*6e00*/  F2FP.F16.F32.PACK_AB R64, R3, R0 ;  /* 0x000000000340723e */ /* 0x000fe200000000ff */
[C---:B------:R-:W-:Y:S01]  /*6e10*/  FFMA R13, R74.reuse, R67, R13 ;  /* 0x000000434a0d7223 */ /* 0x040fe2000000000d */
[--C-:B------:R-:W-:Y:S02]  /*6e20*/  HADD2.F32 R68, -RZ, R82.reuse.H0_H0 ;  /* 0x20000052ff447230 */ /* 0x100fe40000004100 */
[----:B------:R-:W-:Y:S01]  /*6e30*/  FMUL R15, R73, R69 ;  /* 0x00000045490f7220 */ /* 0x000fe20000400000 */
[----:B------:R-:W-:Y:S01]  /*6e40*/  R2UR UR5, R17 ;  /* 0x00000000110572ca */ /* 0x000fe200000e0000 */
[----:B------:R-:W-:Y:S01]  /*6e50*/  FMUL R16, R73, R70 ;  /* 0x0000004649107220 */ /* 0x000fe20000400000 */
[----:B------:R-:W-:Y:S01]  /*6e60*/  HADD2.F32 R69, -RZ, R82.H1_H1 ;  /* 0x30000052ff457230 */ /* 0x000fe20000004100 */
[----:B------:R-:W-:Y:S01]  /*6e70*/  F2FP.F16.F32.PACK_AB R65, R13, R12 ;  /* 0x0000000c0d41723e */ /* 0x000fe200000000ff */
[C---:B------:R-:W-:Y:S01]  /*6e80*/  FFMA R14, R74.reuse, R68, R14 ;  /* 0x000000444a0e7223 */ /* 0x040fe2000000000e */
[C---:B------:R-:W-:Y:S01]  /*6e90*/  FMUL R17, R73.reuse, R71 ;  /* 0x0000004749117220 */ /* 0x040fe20000400000 */
[--C-:B------:R-:W-:Y:S02]  /*6ea0*/  HADD2.F32 R70, -RZ, R83.reuse.H0_H0 ;  /* 0x20000053ff467230 */ /* 0x100fe40000004100 */
[C---:B------:R-:W-:Y:S01]  /*6eb0*/  FFMA R15, R74.reuse, R69, R15 ;  /* 0x000000454a0f7223 */ /* 0x040fe2000000000f */
[----:B------:R-:W-:Y:S02]  /*6ec0*/  HADD2.F32 R71, -RZ, R83.H1_H1 ;  /* 0x30000053ff477230 */ /* 0x000fe40000004100 */
[C---:B------:R-:W-:Y:S01]  /*6ed0*/  FMUL R20, R73.reuse, R58 ;  /* 0x0000003a49147220 */ /* 0x040fe20000400000 */
[----:B------:R-:W-:Y:S01]  /*6ee0*/  FMUL R21, R73, R59 ;  /* 0x0000003b49157220 */ /* 0x000fe20000400000 */
[--C-:B------:R-:W-:Y:S01]  /*6ef0*/  HADD2.F32 R58, -RZ, R76.reuse.H0_H0 ;  /* 0x2000004cff3a7230 */ /* 0x100fe20000004100 */
[----:B------:R-:W-:Y:S01]  /*6f00*/  F2FP.F16.F32.PACK_AB R66, R15, R14 ;  /* 0x0000000e0f42723e */ /* 0x000fe200000000ff */
[C---:B------:R-:W-:Y:S01]  /*6f10*/  FFMA R16, R74.reuse, R70, R16 ;  /* 0x000000464a107223 */ /* 0x040fe20000000010 */
[C---:B------:R-:W-:Y:S01]  /*6f20*/  FFMA R17, R74.reuse, R71, R17 ;  /* 0x000000474a117223 */ /* 0x040fe20000000011 */
[----:B------:R-:W-:Y:S01]  /*6f30*/  UIADD3 UR4, UPT, UPT, UR5, 0xb0, URZ ;  /* 0x000000b005047890 */ /* 0x000fe2000fffe0ff */
[C---:B------:R-:W-:Y:S01]  /*6f40*/  FMUL R18, R73.reuse, R56 ;  /* 0x0000003849127220 */ /* 0x040fe20000400000 */
[----:B------:R-:W-:Y:S02]  /*6f50*/  HADD2.F32 R59, -RZ, R76.H1_H1 ;  /* 0x3000004cff3b7230 */ /* 0x000fe40000004100 */
[----:B------:R-:W-:Y:S01]  /*6f60*/  FMUL R22, R73, R60 ;  /* 0x0000003c49167220 */ /* 0x000fe20000400000 */
[----:B------:R-:W-:Y:S01]  /*6f70*/  UPRMT UR4, UR42, 0x654, UR4 ;  /* 0x000006542a047896 */ /* 0x000fe20008000004 */
[----:B------:R-:W-:Y:S01]  /*6f80*/  F2FP.F16.F32.PACK_AB R67, R17, R16 ;  /* 0x000000101143723e */ /* 0x000fe200000000ff */
[C---:B------:R-:W-:Y:S01]  /*6f90*/  FFMA R18, R74.reuse, R58, R18 ;  /* 0x0000003a4a127223 */ /* 0x040fe20000000012 */
[--C-:B------:R-:W-:Y:S02]  /*6fa0*/  HADD2.F32 R60, -RZ, R77.reuse.H0_H0 ;  /* 0x2000004dff3c7230 */ /* 0x100fe40000004100 */
[C---:B------:R-:W-:Y:S01]  /*6fb0*/  FMUL R19, R73.reuse, R57 ;  /* 0x0000003949137220 */ /* 0x040fe20000400000 */
[C---:B------:R-:W-:Y:S01]  /*6fc0*/  FMUL R23, R73.reuse, R61 ;  /* 0x0000003d49177220 */ /* 0x040fe20000400000 */
[----:B------:R-:W-:Y:S02]  /*6fd0*/  HADD2.F32 R61, -RZ, R77.H1_H1 ;  /* 0x3000004dff3d7230 */ /* 0x000fe40000004100 */
[----:B------:R-:W-:Y:S01]  /*6fe0*/  FMUL R56, R73, R62 ;  /* 0x0000003e49387220 */ /* 0x000fe20000400000 */
[C---:B------:R-:W-:Y:S01]  /*6ff0*/  FFMA R19, R74.reuse, R59, R19 ;  /* 0x0000003b4a137223 */ /* 0x040fe20000000013 */
[--C-:B------:R-:W-:Y:S01]  /*7000*/  HADD2.F32 R62, -RZ, R78.reuse.H0_H0 ;  /* 0x2000004eff3e7230 */ /* 0x100fe20000004100 */
[----:B-1----:R-:W-:Y:S01]  /*7010*/  SYNCS.ARRIVE.TRANS64.RED.A1T0 RZ, [UR4], RZ ;  /* 0x000000ffffff79a7 */ /* 0x002fe20008100404 */
[C---:B------:R-:W-:Y:S01]  /*7020*/  FFMA R20, R74.reuse, R60, R20 ;  /* 0x0000003c4a147223 */ /* 0x040fe20000000014 */
[C---:B------:R-:W-:Y:S01]  /*7030*/  FFMA R21, R74.reuse, R61, R21 ;  /* 0x0000003d4a157223 */ /* 0x040fe20000000015 */
[----:B------:R-:W-:Y:S01]  /*7040*/  HADD2.F32 R76, -RZ, R79.H1_H1 ;  /* 0x3000004fff4c7230 */ /* 0x000fe20000004100 */
[----:B------:R-:W-:Y:S01]  /*7050*/  F2FP.F16.F32.PACK_AB R12, R19, R18 ;  /* 0x00000012130c723e */ /* 0x000fe200000000ff */
[C---:B------:R-:W-:Y:S01]  /*7060*/  FFMA R22, R74.reuse, R62, R22 ;  /* 0x0000003e4a167223 */ /* 0x040fe20000000016 */
[----:B------:R-:W-:Y:S01]  /*7070*/  FMUL R57, R73, R63 ;  /* 0x0000003f49397220 */ /* 0x000fe20000400000 */
[----:B------:R-:W-:Y:S01]  /*7080*/  HADD2.F32 R63, -RZ, R78.H1_H1 ;  /* 0x3000004eff3f7230 */ /* 0x000fe20000004100 */
[----:B------:R-:W-:Y:S01]  /*7090*/  F2FP.F16.F32.PACK_AB R13, R21, R20 ;  /* 0x00000014150d723e */ /* 0x000fe200000000ff */
[--C-:B------:R-:W-:Y:S02]  /*70a0*/  HADD2.F32 R77, -RZ, R84.reuse.H0_H0 ;  /* 0x20000054ff4d7230 */ /* 0x100fe40000004100 */
[C---:B------:R-:W-:Y:S01]  /*70b0*/  FMUL R48, R73.reuse, R48 ;  /* 0x0000003049307220 */ /* 0x040fe20000400000 */
[----:B------:R-:W-:Y:S02]  /*70c0*/  HADD2.F32 R78, -RZ, R84.H1_H1 ;  /* 0x30000054ff4e7230 */ /* 0x000fe40000004100 */
[C---:B------:R-:W-:Y:S01]  /*70d0*/  FFMA R23, R74.reuse, R63, R23 ;  /* 0x0000003f4a177223 */ /* 0x040fe20000000017 */
[C---:B------:R-:W-:Y:S01]  /*70e0*/  FFMA R56, R74.reuse, R75, R56 ;  /* 0x0000004b4a387223 */ /* 0x040fe20000000038 */
[C---:B------:R-:W-:Y:S01]  /*70f0*/  FFMA R57, R74.reuse, R76, R57 ;  /* 0x0000004c4a397223 */ /* 0x040fe20000000039 */
[C---:B------:R-:W-:Y:S01]  /*7100*/  FFMA R48, R74.reuse, R77, R48 ;  /* 0x0000004d4a307223 */ /* 0x040fe20000000030 */
[----:B------:R-:W-:Y:S01]  /*7110*/  FMUL R49, R73, R49 ;  /* 0x0000003149317220 */ /* 0x000fe20000400000 */
[--C-:B------:R-:W-:Y:S01]  /*7120*/  HADD2.F32 R79, -RZ, R85.reuse.H0_H0 ;  /* 0x20000055ff4f7230 */ /* 0x100fe20000004100 */
[----:B------:R-:W-:Y:S01]  /*7130*/  F2FP.F16.F32.PACK_AB R14, R23, R22 ;  /* 0x00000016170e723e */ /* 0x000fe200000000ff */
[----:B------:R-:W-:Y:S01]  /*7140*/  FMUL R50, R73, R50 ;  /* 0x0000003249327220 */ /* 0x000fe20000400000 */
[----:B------:R-:W-:Y:S01]  /*7150*/  HADD2.F32 R80, -RZ, R85.H1_H1 ;  /* 0x30000055ff507230 */ /* 0x000fe20000004100 */
[----:B------:R-:W-:Y:S01]  /*7160*/  F2FP.F16.F32.PACK_AB R15, R57, R56 ;  /* 0x00000038390f723e */ /* 0x000fe200000000ff */
[C---:B------:R-:W-:Y:S01]  /*7170*/  FFMA R49, R74.reuse, R78, R49 ;  /* 0x0000004e4a317223 */ /* 0x040fe20000000031 */
[C---:B------:R-:W-:Y:S01]  /*7180*/  FFMA R50, R74.reuse, R79, R50 ;  /* 0x0000004f4a327223 */ /* 0x040fe20000000032 */
[C---:B------:R-:W-:Y:S01]  /*7190*/  FMUL R51, R73.reuse, R51 ;  /* 0x0000003349337220 */ /* 0x040fe20000400000 */
[--C-:B------:R-:W-:Y:S02]  /*71a0*/  HADD2.F32 R81, -RZ, R86.reuse.H0_H0 ;  /* 0x20000056ff517230 */ /* 0x100fe40000004100 */
        /* <DEDUP_REMOVED lines=37> */
[----:B------:R-:W-:Y:S01]  /*7400*/  MOV R0, UR46 ;  /* 0x0000002e00007c02 */ /* 0x000fe20008000f00 */
[C---:B------:R-:W-:Y:S01]  /*7410*/  FFMA R45, R74.reuse, R90, R45 ;  /* 0x0000005a4a2d7223 */ /* 0x040fe2000000002d */
[----:B------:R-:W-:Y:S01]  /*7420*/  F2FP.F16.F32.PACK_AB R41, R43, R42 ;  /* 0x0000002a2b29723e */ /* 0x000fe200000000ff */
[----:B------:R-:W-:Y:S01]  /*7430*/  FFMA R46, R74, R91, R46 ;  /* 0x0000005b4a2e7223 */ /* 0x000fe2000000002e */
[----:B------:R-:W-:Y:S01]  /*7440*/  FMUL R47, R73, R47 ;  /* 0x0000002f492f7220 */ /* 0x000fe20000400000 */
[--C-:B------:R-:W-:Y:S01]  /*7450*/  HADD2.F32 R93, -RZ, R100.reuse.H0_H0 ;  /* 0x20000064ff5d7230 */ /* 0x100fe20000004100 */
[----:B------:R-:W-:Y:S01]  /*7460*/  F2FP.F16.F32.PACK_AB R42, R45, R44 ;  /* 0x0000002c2d2a723e */ /* 0x000fe200000000ff */
[----:B------:R-:W-:Y:S02]  /*7470*/  IMAD R0, R0, 0x1c00, R128 ;  /* 0x00001c0000007824 */ /* 0x000fe400078e0280 */
[----:B------:R-:W-:Y:S01]  /*7480*/  FFMA R47, R74, R92, R47 ;  /* 0x0000005c4a2f7223 */ /* 0x000fe2000000002f */
[C---:B------:R-:W-:Y:S01]  /*7490*/  FMUL R32, R73.reuse, R32 ;  /* 0x0000002049207220 */ /* 0x040fe20000400000 */
[----:B------:R-:W-:Y:S02]  /*74a0*/  HADD2.F32 R94, -RZ, R100.H1_H1 ;  /* 0x30000064ff5e7230 */ /* 0x000fe40000004100 */
[----:B------:R-:W-:Y:S01]  /*74b0*/  FMUL R33, R73, R33 ;  /* 0x0000002149217220 */ /* 0x000fe20000400000 */
[--C-:B------:R-:W-:Y:S01]  /*74c0*/  HADD2.F32 R95, -RZ, R101.reuse.H0_H0 ;  /* 0x20000065ff5f7230 */ /* 0x100fe20000004100 */
[----:B------:R-:W-:Y:S01]  /*74d0*/  LEA R0, R0, UR45, 0x1 ;  /* 0x0000002d00007c11 */ /* 0x000fe2000f8e08ff */
[C---:B------:R-:W-:Y:S01]  /*74e0*/  FFMA R32, R74.reuse, R93, R32 ;  /* 0x0000005d4a207223 */ /* 0x040fe20000000020 */
[----:B------:R-:W-:Y:S01]  /*74f0*/  F2FP.F16.F32.PACK_AB R43, R47, R46 ;  /* 0x0000002e2f2b723e */ /* 0x000fe200000000ff */
[C---:B------:R-:W-:Y:S01]  /*7500*/  FFMA R33, R74.reuse, R94, R33 ;  /* 0x0000005e4a217223 */ /* 0x040fe20000000021 */
[C---:B------:R-:W-:Y:S01]  /*7510*/  FMUL R34, R73.reuse, R34 ;  /* 0x0000002249227220 */ /* 0x040fe20000400000 */
[----:B------:R-:W-:Y:S01]  /*7520*/  HADD2.F32 R96, -RZ, R101.H1_H1 ;  /* 0x30000065ff607230 */ /* 0x000fe20000004100 */
[----:B------:R1:W-:Y:S01]  /*7530*/  STSM.16.M88.4 [R0+0x200], R64 ;  /* 0x0002004000007844 */ /* 0x0003e20000000200 */
[----:B------:R-:W-:Y:S01]  /*7540*/  FMUL R35, R73, R35 ;  /* 0x0000002349237220 */ /* 0x000fe20000400000 */
[--C-:B------:R-:W-:Y:S01]  /*7550*/  HADD2.F32 R97, -RZ, R102.reuse.H0_H0 ;  /* 0x20000066ff617230 */ /* 0x100fe20000004100 */
[----:B------:R-:W-:Y:S05]  /*7560*/  F2FP.F16.F32.PACK_AB R32, R33, R32 ;  /* 0x000000202120723e */ /* 0x000fea00000000ff */
[----:B------:R1:W-:Y:S01]  /*7570*/  STSM.16.M88.4 [R0+0xa00], R12 ;  /* 0x000a000c00007844 */ /* 0x0003e20000000200 */
[C---:B------:R-:W-:Y:S01]  /*7580*/  FFMA R34, R74.reuse, R95, R34 ;  /* 0x0000005f4a227223 */ /* 0x040fe20000000022 */
[C---:B------:R-:W-:Y:S01]  /*7590*/  FFMA R35, R74.reuse, R96, R35 ;  /* 0x000000604a237223 */ /* 0x040fe20000000023 */
[C---:B------:R-:W-:Y:S01]  /*75a0*/  FMUL R36, R73.reuse, R36 ;  /* 0x0000002449247220 */ /* 0x040fe20000400000 */
[----:B------:R-:W-:Y:S04]  /*75b0*/  HADD2.F32 R98, -RZ, R102.H1_H1 ;  /* 0x30000066ff627230 */ /* 0x000fe80000004100 */
        /* <DEDUP_REMOVED lines=8> */
[----:B------:R-:W-:Y:S02]  /*7640*/  HADD2.F32 R100, -RZ, R103.H1_H1 ;  /* 0x30000067ff647230 */ /* 0x000fe40000004100 */
[----:B------:R-:W-:Y:S01]  /*7650*/  FMUL R39, R73, R39 ;  /* 0x0000002749277220 */ /* 0x000fe20000400000 */
[--C-:B------:R-:W-:Y:S01]  /*7660*/  HADD2.F32 R101, -RZ, R108.reuse.H0_H0 ;  /* 0x2000006cff657230 */ /* 0x100fe20000004100 */
[----:B------:R-:W-:Y:S01]  /*7670*/  F2FP.F16.F32.PACK_AB R34, R37, R36 ;  /* 0x000000242522723e */ /* 0x000fe200000000ff */
        /* <DEDUP_REMOVED lines=10> */
[----:B------:R-:W-:Y:S01]  /*7720*/  HADD2.F32 R104, -RZ, R109.H1_H1 ;  /* 0x3000006dff687230 */ /* 0x000fe20000004100 */
[----:B------:R1:W-:Y:S01]  /*7730*/  STSM.16.M88.4 [R0+0x2200], R32 ;  /* 0x0022002000007844 */ /* 0x0003e20000000200 */
        /* <DEDUP_REMOVED lines=14> */
[C---:B------:R-:W-:Y:S01]  /*7820*/  FMUL R31, R73.reuse, R31 ;  /* 0x0000001f491f7220 */ /* 0x040fe20000400000 */
[--C-:B------:R-:W-:Y:S02]  /*7830*/  HADD2.F32 R109, -RZ, R116.reuse.H0_H0 ;  /* 0x20000074ff6d7230 */ /* 0x100fe40000004100 */
[C---:B------:R-:W-:Y:S01]  /*7840*/  FMUL R4, R73.reuse, R4 ;  /* 0x0000000449047220 */ /* 0x040fe20000400000 */
[----:B------:R-:W-:Y:S02]  /*7850*/  HADD2.F32 R110, -RZ, R116.H1_H1 ;  /* 0x30000074ff6e7230 */ /* 0x000fe40000004100 */
[C---:B------:R-:W-:Y:S01]  /*7860*/  FMUL R5, R73.reuse, R5 ;  /* 0x0000000549057220 */ /* 0x040fe20000400000 */
[--C-:B------:R-:W-:Y:S02]  /*7870*/  HADD2.F32 R111, -RZ, R117.reuse.H0_H0 ;  /* 0x20000075ff6f7230 */ /* 0x100fe40000004100 */
[C---:B------:R-:W-:Y:S01]  /*7880*/  FFMA R30, R74.reuse, R107, R30 ;  /* 0x0000006b4a1e7223 */ /* 0x040fe2000000001e */
[----:B------:R-:W-:Y:S02]  /*7890*/  HADD2.F32 R112, -RZ, R117.H1_H1 ;  /* 0x30000075ff707230 */ /* 0x000fe40000004100 */
[C---:B------:R-:W-:Y:S01]  /*78a0*/  FMUL R6, R73.reuse, R6 ;  /* 0x0000000649067220 */ /* 0x040fe20000400000 */
[C---:B------:R-:W-:Y:S01]  /*78b0*/  FFMA R31, R74.reuse, R108, R31 ;  /* 0x0000006c4a1f7223 */ /* 0x040fe2000000001f */
[--C-:B------:R-:W-:Y:S02]  /*78c0*/  HADD2.F32 R113, -RZ, R118.reuse.H0_H0 ;  /* 0x20000076ff717230 */ /* 0x100fe40000004100 */
[C---:B------:R-:W-:Y:S01]  /*78d0*/  FMUL R7, R73.reuse, R7 ;  /* 0x0000000749077220 */ /* 0x040fe20000400000 */
        /* <DEDUP_REMOVED lines=10> */
[----:B------:R-:W-:Y:S01]  /*7980*/  FMUL R11, R73, R11 ;  /* 0x0000000b490b7220 */ /* 0x000fe20000400000 */
[C---:B------:R-:W-:Y:S01]  /*7990*/  FFMA R8, R74.reuse, R113, R8 ;  /* 0x000000714a087223 */ /* 0x040fe20000000008 */
[C---:B------:R-:W-:Y:S01]  /*79a0*/  FFMA R9, R74.reuse, R114, R9 ;  /* 0x000000724a097223 */ /* 0x040fe20000000009 */
[C---:B------:R-:W-:Y:S01]  /*79b0*/  FFMA R10, R74.reuse, R115, R10 ;  /* 0x000000734a0a7223 */ /* 0x040fe2000000000a */
[----:B------:R-:W-:Y:S01]  /*79c0*/  FFMA R11, R74, R116, R11 ;  /* 0x000000744a0b7223 */ /* 0x000fe2000000000b */
[----:B------:R-:W-:Y:S01]  /*79d0*/  F2FP.F16.F32.PACK_AB R26, R29, R28 ;  /* 0x0000001c1d1a723e */ /* 0x000fe200000000ff */
[----:B------:R-:W-:Y:S01]  /*79e0*/  UIADD3 UR7, UPT, UPT, UR46, 0x1, URZ ;  /* 0x000000012e077890 */ /* 0x000fe2000fffe0ff */
[----:B------:R-:W-:Y:S01]  /*79f0*/  F2FP.F16.F32.PACK_AB R27, R31, R30 ;  /* 0x0000001e1f1b723e */ /* 0x000fe200000000ff */
[----:B------:R-:W-:Y:S01]  /*7a00*/  BSSY.RECONVERGENT B0, `(.L_x_105) ;  /* 0x0000035000007945 */ /* 0x000fe20003800200 */
[----:B------:R-:W-:Y:S02]  /*7a10*/  F2FP.F16.F32.PACK_AB R4, R5, R4 ;  /* 0x000000040504723e */ /* 0x000fe400000000ff */
[----:B------:R-:W-:Y:S01]  /*7a20*/  F2FP.F16.F32.PACK_AB R5, R7, R6 ;  /* 0x000000060705723e */ /* 0x000fe200000000ff */
[----:B------:R1:W-:Y:S01]  /*7a30*/  STSM.16.M88.4 [R0+0x2a00], R24 ;  /* 0x002a001800007844 */ /* 0x0003e20000000200 */
[----:B------:R-:W-:Y:S02]  /*7a40*/  F2FP.F16.F32.PACK_AB R6, R9, R8 ;  /* 0x000000080906723e */ /* 0x000fe400000000ff */
[----:B------:R-:W-:Y:S05]  /*7a50*/  F2FP.F16.F32.PACK_AB R7, R11, R10 ;  /* 0x0000000a0b07723e */ /* 0x000fea00000000ff */
[----:B------:R1:W-:Y:S01]  /*7a60*/  STSM.16.M88.4 [R0+0x3200], R4 ;  /* 0x0032000400007844 */ /* 0x0003e20000000200 */
[----:B------:R-:W-:Y:S01]  /*7a70*/  @!PT LDS RZ, [RZ] ;  /* 0x00000000fffff984 */ /* 0x000fe20000000800 */
[----:B------:R-:W-:Y:S01]  /*7a80*/  @!PT LDS RZ, [RZ] ;  /* 0x00000000fffff984 */ /* 0x000fe20000000800 */
[----:B------:R-:W-:Y:S01]  /*7a90*/  @!PT LDS RZ, [RZ] ;  /* 0x00000000fffff984 */ /* 0x000fe20000000800 */
[----:B------:R-:W-:Y:S01]  /*7aa0*/  @!PT LDS RZ, [RZ] ;  /* 0x00000000fffff984 */ /* 0x000fe20000000800 */
[----:B------:R2:W-:Y:S07]  /*7ab0*/  MEMBAR.ALL.CTA ;  /* 0x0000000000007992 */ /* 0x0005ee0000008000 */
[----:B--2---:R-:W2:Y:S02]  /*7ac0*/  FENCE.VIEW.ASYNC.S ;  /* 0x00000000000073c6 */ /* 0x004ea40000000000 */
[----:B--2---:R-:W-:Y:S06]  /*7ad0*/  BAR.SYNC.DEFER_BLOCKING 0x1, 0x80 ;  /* 0x0042000000007b1d */ /* 0x004fec0000010000 */
[----:B------:R-:W-:Y:S05]  /*7ae0*/  @P0 BRA `(.L_x_106) ;  /* 0x0000000000980947 */ /* 0x000fea0003800000 */
[----:B------:R-:W2:Y:S01]  /*7af0*/  LDCU.64 UR12, c[0x0][0x348] ;  /* 0x00006900ff0c77ac */ /* 0x000ea20008000a00 */
[----:B------:R-:W-:Y:S02]  /*7b00*/  UIMAD UR6, UR46, 0x3800, UR45 ;  /* 0x000038002e0678a4 */ /* 0x000fe4000f8e022d */
[----:B------:R-:W-:Y:S02]  /*7b10*/  UIMAD UR9, UR48, 0x70, URZ ;  /* 0x00000070300978a4 */ /* 0x000fe4000f8e02ff */
[----:B------:R-:W-:Y:S02]  /*7b20*/  USHF.L.U32 UR10, UR47, 0x6, URZ ;  /* 0x000000062f0a7899 */ /* 0x000fe400080006ff */
[----:B------:R-:W-:Y:S01]  /*7b30*/  UIADD3 UR8, UPT, UPT, UR6, 0x200, URZ ;  /* 0x0000020006087890 */ /* 0x000fe2000fffe0ff */
[----:B------:R-:W-:Y:S01]  /*7b40*/  UMOV UR11, UR36 ;  /* 0x00000024000b7c82 */ /* 0x000fe20008000000 */
[----:B------:R-:W-:Y:S01]  /*7b50*/  UMOV UR15, UR36 ;  /* 0x00000024000f7c82 */ /* 0x000fe20008000000 */
[----:B------:R-:W-:Y:S02]  /*7b60*/  UIADD3 UR25, UPT, UPT, UR9, 0x20, URZ ;  /* 0x0000002009197890 */ /* 0x000fe4000fffe0ff */
[----:B------:R-:W-:Y:S01]  /*7b70*/  UMOV UR14, UR10 ;  /* 0x0000000a000e7c82 */ /* 0x000fe20008000000 */
[----:B------:R-:W-:Y:S02]  /*7b80*/  UIADD3 UR24, UPT, UPT, UR6, 0x1200, URZ ;  /* 0x0000120006187890 */ /* 0x000fe4000fffe0ff */
[----:B--2---:R-:W-:Y:S02]  /*7b90*/  UIADD3 UR4, UP0, UPT, UR12, 0x680, URZ ;  /* 0x000006800c047890 */ /* 0x004fe4000ff1e0ff */
[----:B------:R-:W-:Y:S02]  /*7ba0*/  UIADD3 UR12, UPT, UPT, UR6, 0xa00, URZ ;  /* 0x00000a00060c7890 */ /* 0x000fe4000fffe0ff */
[----:B------:R-:W-:Y:S02]  /*7bb0*/  UIADD3.X UR5, UPT, UPT, URZ, UR13, URZ, UP0, !UPT ;  /* 0x0000000dff057290 */ /* 0x000fe400087fe4ff */
[----:B------:R-:W-:Y:S01]  /*7bc0*/  UIADD3 UR13, UPT, UPT, UR9, 0x10, URZ ;  /* 0x00000010090d7890 */ /* 0x000fe2000fffe0ff */
[----:B------:R-:W-:Y:S01]  /*7bd0*/  UMOV UR27, UR36 ;  /* 0x00000024001b7c82 */ /* 0x000fe20008000000 */
[----:B------:R-:W-:Y:S01]  /*7be0*/  UMOV UR26, UR10 ;  /* 0x0000000a001a7c82 */ /* 0x000fe20008000000 */
[----:B------:R-:W-:Y:S02]  /*7bf0*/  UIADD3 UR29, UPT, UPT, UR9, 0x30, URZ ;  /* 0x00000030091d7890 */ /* 0x000fe4000fffe0ff */
[----:B------:R-:W-:Y:S02]  /*7c00*/  UIADD3 UR28, UPT, UPT, UR6, 0x1a00, URZ ;  /* 0x00001a00061c7890 */ /* 0x000fe4000fffe0ff */
[----:B------:R2:W-:Y:S01]  /*7c10*/  UTMASTG.3D [UR8], [UR4] ;  /* 0x00000008040073b5 */ /* 0x0005e20008010000 */
[----:B------:R-:W-:Y:S01]  /*7c20*/  UMOV UR31, UR36 ;  /* 0x00000024001f7c82 */ /* 0x000fe20008000000 */
[----:B------:R-:W-:Y:S01]  /*7c30*/  UMOV UR30, UR10 ;  /* 0x0000000a001e7c82 */ /* 0x000fe20008000000 */
[----:B------:R-:W-:Y:S02]  /*7c40*/  UIADD3 UR21, UPT, UPT, UR9, 0x40, URZ ;  /* 0x0000004009157890 */ /* 0x000fe4000fffe0ff */
[----:B------:R-:W-:Y:S01]  /*7c50*/  UIADD3 UR20, UPT, UPT, UR6, 0x2200, URZ ;  /* 0x0000220006147890 */ /* 0x000fe2000fffe0ff */
[----:B------:R-:W-:Y:S01]  /*7c60*/  UMOV UR23, UR36 ;  /* 0x0000002400177c82 */ /* 0x000fe20008000000 */
[----:B------:R3:W-:Y:S01]  /*7c70*/  UTMASTG.3D [UR12], [UR4] ;  /* 0x0000000c040073b5 */ /* 0x0007e20008010000 */
[----:B------:R-:W-:Y:S01]  /*7c80*/  UMOV UR22, UR10 ;  /* 0x0000000a00167c82 */ /* 0x000fe20008000000 */
[----:B------:R-:W-:Y:S02]  /*7c90*/  UIADD3 UR17, UPT, UPT, UR9, 0x50, URZ ;  /* 0x0000005009117890 */ /* 0x000fe4000fffe0ff */
[----:B------:R-:W-:Y:S01]  /*7ca0*/  UIADD3 UR16, UPT, UPT, UR6, 0x2a00, URZ ;  /* 0x00002a0006107890 */ /* 0x000fe2000fffe0ff */
[----:B------:R-:W-:Y:S01]  /*7cb0*/  UMOV UR19, UR36 ;  /* 0x0000002400137c82 */ /* 0x000fe20008000000 */
[----:B------:R-:W-:Y:S01]  /*7cc0*/  UMOV UR18, UR10 ;  /* 0x0000000a00127c82 */ /* 0x000fe20008000000 */
[----:B------:R3:W-:Y:S01]  /*7cd0*/  UTMASTG.3D [UR24], [UR4] ;  /* 0x00000018040073b5 */ /* 0x0007e20008010000 */
[----:B------:R3:W-:Y:S01]  /*7ce0*/  UTMASTG.3D [UR28], [UR4] ;  /* 0x0000001c040073b5 */ /* 0x0007e20008010000 */
[----:B------:R3:W-:Y:S01]  /*7cf0*/  UTMASTG.3D [UR20], [UR4] ;  /* 0x00000014040073b5 */ /* 0x0007e20008010000 */
[----:B--2---:R-:W-:Y:S02]  /*7d00*/  UIADD3 UR9, UPT, UPT, UR9, 0x60, URZ ;  /* 0x0000006009097890 */ /* 0x004fe4000fffe0ff */
[----:B------:R-:W-:Y:S01]  /*7d10*/  UIADD3 UR8, UPT, UPT, UR6, 0x3200, URZ ;  /* 0x0000320006087890 */ /* 0x000fe2000fffe0ff */
[----:B------:R3:W-:Y:S08]  /*7d20*/  UTMASTG.3D [UR16], [UR4] ;  /* 0x00000010040073b5 */ /* 0x0007f00008010000 */
[----:B------:R3:W-:Y:S02]  /*7d30*/  UTMASTG.3D [UR8], [UR4] ;  /* 0x00000008040073b5 */ /* 0x0007e40008010000 */
[----:B---3--:R0:W-:Y:S02]  /*7d40*/  UTMACMDFLUSH ;  /* 0x00000000000079b7 */ /* 0x0081e40000000000 */
.L_x_106:
[----:B------:R-:W-:Y:S05]  /*7d50*/  BSYNC.RECONVERGENT B0 ;  /* 0x0000000000007941 */ /* 0x000fea0003800200 */
.L_x_105:
[----:B------:R-:W-:Y:S04]  /*7d60*/  BSSY.RECONVERGENT B0, `(.L_x_107) ;  /* 0x0000003000007945 */ /* 0x000fe80003800200 */
[----:B------:R-:W-:Y:S05]  /*7d70*/  @P0 BRA `(.L_x_108) ;  /* 0x0000000000040947 */ /* 0x000fea0003800000 */
[----:B------:R-:W-:Y:S04]  /*7d80*/  DEPBAR.LE SB0, 0x0 ;  /* 0x000080000000791a */ /* 0x000fe80000000000 */
.L_x_108:
[----:B------:R-:W-:Y:S05]  /*7d90*/  BSYNC.RECONVERGENT B0 ;  /* 0x0000000000007941 */ /* 0x000fea0003800200 */
.L_x_107:
[----:B------:R-:W-:Y:S01]  /*7da0*/  BAR.SYNC.DEFER_BLOCKING 0x1, 0x80 ;  /* 0x0042000000007b1d */ /* 0x000fe20000010000 */
[----:B------:R-:W-:Y:S01]  /*7db0*/  UIADD3 UR49, UPT, UPT, UR49, 0x1, URZ ;  /* 0x0000000131317890 */ /* 0x000fe2000fffe0ff */
[----:B------:R-:W-:Y:S03]  /*7dc0*/  IADD3 R72, PT, PT, R72, 0x1, RZ ;  /* 0x0000000148487810 */ /* 0x000fe60007ffe0ff */
[----:B------:R-:W-:Y:S09]  /*7dd0*/  UISETP.NE.AND UP0, UPT, UR49, URZ, UPT ;  /* 0x000000ff3100728c */ /* 0x000ff2000bf05270 */
[----:B------:R-:W-:Y:S05]  /*7de0*/  BRA.U !UP0, `(.L_x_109) ;  /* 0x0000000108287547 */ /* 0x000fea000b800000 */
[----:B------:R-:W-:Y:S01]  /*7df0*/  ISETP.NE.AND P0, PT, R137, RZ, PT ;  /* 0x000000ff8900720c */ /* 0x000fe20003f05270 */
[----:B-1----:R-:W-:Y:S11]  /*7e00*/  IMAD.U32 R0, RZ, RZ, UR42 ;  /* 0x0000002aff007e24 */ /* 0x002ff6000f8e00ff */
[----:B------:R-:W-:Y:S01]  /*7e10*/  @!UPT UIADD3 URZ, UPT, UPT, URZ, URZ, URZ ;  /* 0x000000fffffff290 */ /* 0x000fe2000fffe0ff */
[C---:B------:R-:W-:Y:S01]  /*7e20*/  @P0 LEA R3, R132.reuse, UR45, 0x3 ;  /* 0x0000002d84030c11 */ /* 0x040fe2000f8e18ff */
[----:B------:R-:W-:Y:S04]  /*7e30*/  VIADD R132, R132, 0x1 ;  /* 0x0000000184847836 */ /* 0x000fe80000000000 */
[----:B------:R-:W-:Y:S05]  /*7e40*/  @P0 VIADD R3, R3, 0x50 ;  /* 0x0000005003030836 */ /* 0x000fea0000000000 */
[----:B------:R-:W-:Y:S04]  /*7e50*/  @P0 PRMT R0, R0, 0x654, R3 ;  /* 0x0000065400000816 */ /* 0x000fe80000000003 */
[----:B------:R2:W-:Y:S01]  /*7e60*/  @P0 SYNCS.ARRIVE.TRANS64.RED.A1T0 RZ, [R0+URZ], RZ ;  /* 0x000000ff00ff09a7 */ /* 0x0005e200081004ff */
[C---:B------:R-:W-:Y:S04]  /*7e70*/  ISETP.NE.AND P0, PT, R132.reuse, 0x2, PT ;  /* 0x000000028400780c */ /* 0x040fe80003f05270 */
[----:B------:R-:W-:Y:S09]  /*7e80*/  SEL R132, R132, RZ, P0 ;  /* 0x000000ff84847207 */ /* 0x000ff20000000000 */
.L_x_109:
[----:B------:R-:W-:Y:S01]  /*7e90*/  ISETP.NE.AND P0, PT, R131, 0x2, PT ;  /* 0x000000028300780c */ /* 0x000fe20003f05270 */
[----:B------:R-:W-:Y:S01]  /*7ea0*/  UISETP.NE.AND UP1, UPT, UR56, URZ, UPT ;  /* 0x000000ff3800728c */ /* 0x000fe2000bf25270 */
[----:B------:R-:W-:Y:S01]  /*7eb0*/  ISETP.NE.AND P1, PT, R72, 0x4, PT ;  /* 0x000000044800780c */ /* 0x000fe20003f25270 */
[----:B------:R-:W-:Y:S01]  /*7ec0*/  UISETP.NE.AND UP0, UPT, UR7, 0x2, UPT ;  /* 0x000000020700788c */ /* 0x000fe2000bf05270 */
[----:B------:R-:W-:Y:S01]  /*7ed0*/  SEL R3, RZ, 0x1, P0 ;  /* 0x00000001ff037807 */ /* 0x000fe20000000000 */
[----:B------:R-:W-:Y:S01]  /*7ee0*/  UIADD3 UR48, UPT, UPT, UR37, UR58, URZ ;  /* 0x0000003a25307290 */ /* 0x000fe2000fffe0ff */
[----:B-12---:R-:W-:Y:S01]  /*7ef0*/  SEL R0, RZ, 0x1, P1 ;  /* 0x00000001ff007807 */ /* 0x006fe20000800000 */
[----:B------:R-:W-:Y:S01]  /*7f00*/  USEL UR4, URZ, 0x1, UP0 ;  /* 0x00000001ff047887 */ /* 0x000fe20008000000 */
[----:B------:R-:W-:Y:S01]  /*7f10*/  LOP3.LUT R133, R133, R3, RZ, 0x3c, !PT ;  /* 0x0000000385857212 */ /* 0x000fe200078e3cff */
[----:B------:R-:W-:Y:S01]  /*7f20*/  UIADD3 UR47, UPT, UPT, UR38, UR59, URZ ;  /* 0x0000003b262f7290 */ /* 0x000fe2000fffe0ff */
[----:B------:R-:W-:Y:S01]  /*7f30*/  LOP3.LUT R134, R134, R0, RZ, 0x3c, !PT ;  /* 0x0000000086867212 */ /* 0x000fe200078e3cff */
[----:B------:R-:W-:Y:S01]  /*7f40*/  USEL UR46, UR7, URZ, UP0 ;  /* 0x000000ff072e7287 */ /* 0x000fe20008000000 */
[----:B------:R-:W-:Y:S01]  /*7f50*/  SEL R131, R131, RZ, P0 ;  /* 0x000000ff83837207 */ /* 0x000fe20000000000 */
[----:B------:R-:W-:Y:S01]  /*7f60*/  UMOV UR36, UR57 ;  /* 0x0000003900247c82 */ /* 0x000fe20008000000 */
[----:B------:R-:W-:Y:S02]  /*7f70*/  SEL R72, R72, RZ, P1 ;  /* 0x000000ff48487207 */ /* 0x000fe40000800000 */
[----:B------:R-:W-:Y:S01]  /*7f80*/  LOP3.LUT R135, R135, UR4, RZ, 0x3c, !PT ;  /* 0x0000000487877c12 */ /* 0x000fe2000f8e3cff */
[----:B------:R-:W-:Y:S06]  /*7f90*/  BRA.U UP1, `(.L_x_110) ;  /* 0xffffffd101dc7547 */ /* 0x000fec000b83ffff */
[----:B------:R-:W-:-:S09]  /*7fa0*/  UISETP.NE.AND UP0, UPT, UR63, URZ, UPT ;  /* 0x000000ff3f00728c */ /* 0x000fd2000bf05270 */
[----:B------:R-:W-:Y:S05]  /*7fb0*/  BRA.U !UP0, `(.L_x_111) ;  /* 0x0000000108487547 */ /* 0x000fea000b800000 */
[----:B------:R-:W1:Y:S02]  /*7fc0*/  LDCU.64 UR4, c[0x0][0x890] ;  /* 0x00011200ff0477ac */ /* 0x000e640008000a00 */
[----:B-1----:R-:W-:-:S04]  /*7fd0*/  UISETP.NE.U32.AND UP0, UPT, UR4, URZ, UPT ;  /* 0x000000ff0400728c */ /* 0x002fc8000bf05070 */
[----:B------:R-:W-:-:S09]  /*7fe0*/  UISETP.NE.AND.EX UP0, UPT, UR5, URZ, UPT, UP0 ;  /* 0x000000ff0500728c */ /* 0x000fd2000bf05300 */
[----:B------:R-:W-:Y:S05]  /*7ff0*/  BRA.U UP0, `(.L_x_112) ;  /* 0x00000001000c7547 */ /* 0x000fea000b800000 */
[----:B------:R-:W-:-:S13]  /*8000*/  FSETP.NEU.AND P0, PT, R74, RZ, PT ;  /* 0x000000ff4a00720b */ /* 0x000fda0003f0d000 */
[----:B------:R-:W-:Y:S05]  /*8010*/  @!P0 EXIT ;  /* 0x000000000000894d */ /* 0x000fea0003800000 */
[----:B------:R-:W-:Y:S05]  /*8020*/  BRA `(.L_x_111) ;  /* 0x00000000002c7947 */ /* 0x000fea0003800000 */
.L_x_112:
[----:B------:R-:W-:Y:S01]  /*8030*/  LOP3.LUT P0, RZ, R129, 0xff, RZ, 0xc0, !PT ;  /* 0x000000ff81ff7812 */ /* 0x000fe2000780c0ff */
[----:B------:R-:W-:-:S12]  /*8040*/  BSSY.RECONVERGENT B0, `(.L_x_111) ;  /* 0x0000009000007945 */ /* 0x000fd80003800200 */
[----:B------:R-:W-:Y:S05]  /*8050*/  @P0 BRA `(.L_x_113) ;  /* 0x0000000000140947 */ /* 0x000fea0003800000 */
[----:B------:R-:W1:Y:S02]  /*8060*/  LDCU.64 UR4, c[0x0][0x888] ;  /* 0x00011100ff0477ac */ /* 0x000e640008000a00 */
[----:B-1----:R-:W-:-:S04]  /*8070*/  ISETP.NE.U32.AND P0, PT, RZ, UR4, PT ;  /* 0x00000004ff007c0c */ /* 0x002fc8000bf05070 */
[----:B------:R-:W-:-:S13]  /*8080*/  ISETP.NE.AND.EX P0, PT, RZ, UR5, PT, P0 ;  /* 0x00000005ff007c0c */ /* 0x000fda000bf05300 */
[----:B------:R-:W-:Y:S05]  /*8090*/  @!P0 EXIT ;  /* 0x000000000000894d */ /* 0x000fea0003800000 */
[----:B------:R-:W-:Y:S05]  /*80a0*/  BRA `(.L_x_114) ;  /* 0x0000000000087947 */ /* 0x000fea0003800000 */
.L_x_113:
[----:B------:R-:W-:-:S13]  /*80b0*/  FSETP.NEU.AND P0, PT, R74, RZ, PT ;  /* 0x000000ff4a00720b */ /* 0x000fda0003f0d000 */
[----:B------:R-:W-:Y:S05]  /*80c0*/  @!P0 EXIT ;  /* 0x000000000000894d */ /* 0x000fea0003800000 */
.L_x_114:
[----:B------:R-:W-:Y:S05]  /*80d0*/  BSYNC.RECONVERGENT B0 ;  /* 0x0000000000007941 */ /* 0x000fea0003800200 */
.L_x_111:
[----:B------:R-:W-:-:S04]  /*80e0*/  DEPBAR.LE SB0, 0x0 ;  /* 0x000080000000791a */ /* 0x000fc80000000000 */
[----:B------:R-:W-:Y:S05]  /*80f0*/  EXIT ;  /* 0x000000000000794d */ /* 0x000fea0003800000 */
.L_x_24:
[----:B---3--:R3:W4:Y:S02]  /*8100*/  SYNCS.PHASECHK.TRANS64.TRYWAIT P0, [R0+URZ+0xe0], R2 ;  /* 0x0000e002000075a7 */ /* 0x00872400080011ff */
[----:B----4-:R-:W-:Y:S05]  /*8110*/  @!P0 NANOSLEEP.SYNCS 0x989680 ;  /* 0x009896800000895d */ /* 0x010fea0003900000 */
[----:B------:R-:W4:Y:S02]  /*8120*/  @!P0 SYNCS.PHASECHK.TRANS64 P0, [R0+URZ+0xe0], R2 ;  /* 0x0000e002000085a7 */ /* 0x000f2400080010ff */
[----:B----4-:R-:W-:Y:S05]  /*8130*/  @!P0 BRA `(.L_x_24) ;  /* 0xfffffffc00f08947 */ /* 0x010fea000383ffff */
[----:B------:R-:W-:Y:S05]  /*8140*/  BRA `(.L_x_115) ;  /* 0xffffff9400b47947 */ /* 0x000fea000383ffff */
.L_x_27:
[----:B--2---:R-:W-:Y:S07]  /*8150*/  MOV R0, UR33 ;  /* 0x0000002100007c02 */ /* 0x004fee0008000f00 */
.L_x_116:
[----:B--2---:R2:W3:Y:S02]  /*8160*/  SYNCS.PHASECHK.TRANS64.TRYWAIT P0, [R0+URZ+0x20], R3 ;  /* 0x00002003000075a7 */ /* 0x0044e400080011ff */
[----:B---3--:R-:W-:Y:S05]  /*8170*/  @!P0 NANOSLEEP.SYNCS 0x989680 ;  /* 0x009896800000895d */ /* 0x008fea0003900000 */
[----:B------:R-:W3:Y:S02]  /*8180*/  @!P0 SYNCS.PHASECHK.TRANS64 P0, [R0+URZ+0x20], R3 ;  /* 0x00002003000085a7 */ /* 0x000ee400080010ff */
[----:B---3--:R-:W-:Y:S05]  /*8190*/  @!P0 BRA `(.L_x_116) ;  /* 0xfffffffc00f08947 */ /* 0x008fea000383ffff */
[----:B------:R-:W-:Y:S05]  /*81a0*/  BRA `(.L_x_26) ;  /* 0xffffff9400fc7947 */ /* 0x000fea000383ffff */
.L_x_34:
[----:B-1----:R-:W-:Y:S07]  /*81b0*/  MOV R0, UR33 ;  /* 0x0000002100007c02 */ /* 0x002fee0008000f00 */
.L_x_117:
[----:B-1----:R1:W2:Y:S02]  /*81c0*/  SYNCS.PHASECHK.TRANS64.TRYWAIT P0, [R0+URZ+0x20], R3 ;  /* 0x00002003000075a7 */ /* 0x0022a400080011ff */
[----:B--2---:R-:W-:Y:S05]  /*81d0*/  @!P0 NANOSLEEP.SYNCS 0x989680 ;  /* 0x009896800000895d */ /* 0x004fea0003900000 */
[----:B------:R-:W2:Y:S02]  /*81e0*/  @!P0 SYNCS.PHASECHK.TRANS64 P0, [R0+URZ+0x20], R3 ;  /* 0x00002003000085a7 */ /* 0x000ea400080010ff */
[----:B--2---:R-:W-:Y:S05]  /*81f0*/  @!P0 BRA `(.L_x_117) ;  /* 0xfffffffc00f08947 */ /* 0x004fea000383ffff */
[----:B------:R-:W-:Y:S05]  /*8200*/  BRA `(.L_x_33) ;  /* 0xffffff9800ec7947 */ /* 0x000fea000383ffff */
.L_x_39:
[----:B-1----:R1:W2:Y:S02]  /*8210*/  SYNCS.PHASECHK.TRANS64.TRYWAIT P0, [R3+URZ+0x70], R0 ;  /* 0x00007000030075a7 */ /* 0x0022a400080011ff */
[----:B--2---:R-:W-:Y:S05]  /*8220*/  @!P0 NANOSLEEP.SYNCS 0x989680 ;  /* 0x009896800000895d */ /* 0x004fea0003900000 */
[----:B------:R-:W2:Y:S02]  /*8230*/  @!P0 SYNCS.PHASECHK.TRANS64 P0, [R3+URZ+0x70], R0 ;  /* 0x00007000030085a7 */ /* 0x000ea400080010ff */
[----:B--2---:R-:W-:Y:S05]  /*8240*/  @!P0 BRA `(.L_x_39) ;  /* 0xfffffffc00f08947 */ /* 0x004fea000383ffff */
[----:B------:R-:W-:Y:S05]  /*8250*/  BRA `(.L_x_118) ;  /* 0xffffff9c00bc7947 */ /* 0x000fea000383ffff */
.L_x_43:
[----:B------:R-:W-:-:S07]  /*8260*/  MOV R0, UR4 ;  /* 0x0000000400007c02 */ /* 0x000fce0008000f00 */
.L_x_119:
[----:B-1----:R1:W2:Y:S02]  /*8270*/  SYNCS.PHASECHK.TRANS64.TRYWAIT P0, [R0+URZ], R2 ;  /* 0x00000002000075a7 */ /* 0x0022a400080011ff */
[----:B--2---:R-:W-:Y:S05]  /*8280*/  @!P0 NANOSLEEP.SYNCS 0x989680 ;  /* 0x009896800000895d */ /* 0x004fea0003900000 */
[----:B------:R-:W2:Y:S02]  /*8290*/  @!P0 SYNCS.PHASECHK.TRANS64 P0, [R0+URZ], R2 ;  /* 0x00000002000085a7 */ /* 0x000ea400080010ff */
[----:B--2---:R-:W-:Y:S05]  /*82a0*/  @!P0 BRA `(.L_x_119) ;  /* 0xfffffffc00f08947 */ /* 0x004fea000383ffff */
[----:B------:R-:W-:Y:S05]  /*82b0*/  BRA `(.L_x_120) ;  /* 0xffffffa400607947 */ /* 0x000fea000383ffff */
.L_x_44:
[----:B------:R-:W-:-:S07]  /*82c0*/  MOV R0, UR5 ;  /* 0x0000000500007c02 */ /* 0x000fce0008000f00 */
.L_x_121:
[----:B-1----:R1:W2:Y:S02]  /*82d0*/  SYNCS.PHASECHK.TRANS64.TRYWAIT P0, [R0+URZ], R3 ;  /* 0x00000003000075a7 */ /* 0x0022a400080011ff */
[----:B--2---:R-:W-:Y:S05]  /*82e0*/  @!P0 NANOSLEEP.SYNCS 0x989680 ;  /* 0x009896800000895d */ /* 0x004fea0003900000 */
[----:B------:R-:W2:Y:S02]  /*82f0*/  @!P0 SYNCS.PHASECHK.TRANS64 P0, [R0+URZ], R3 ;  /* 0x00000003000085a7 */ /* 0x000ea400080010ff */
[----:B--2---:R-:W-:Y:S05]  /*8300*/  @!P0 BRA `(.L_x_121) ;  /* 0xfffffffc00f08947 */ /* 0x004fea000383ffff */
[----:B------:R-:W-:Y:S05]  /*8310*/  BRA `(.L_x_122) ;  /* 0xffffffa4006c7947 */ /* 0x000fea000383ffff */
.L_x_45:
[----:B------:R-:W-:-:S07]  /*8320*/  MOV R0, UR5 ;  /* 0x0000000500007c02 */ /* 0x000fce0008000f00 */
.L_x_123:
[----:B-1----:R1:W2:Y:S02]  /*8330*/  SYNCS.PHASECHK.TRANS64.TRYWAIT P0, [R0+URZ], R3 ;  /* 0x00000003000075a7 */ /* 0x0022a400080011ff */
[----:B--2---:R-:W-:Y:S05]  /*8340*/  @!P0 NANOSLEEP.SYNCS 0x989680 ;  /* 0x009896800000895d */ /* 0x004fea0003900000 */
[----:B------:R-:W2:Y:S02]  /*8350*/  @!P0 SYNCS.PHASECHK.TRANS64 P0, [R0+URZ], R3 ;  /* 0x00000003000085a7 */ /* 0x000ea400080010ff */
[----:B--2---:R-:W-:Y:S05]  /*8360*/  @!P0 BRA `(.L_x_123) ;  /* 0xfffffffc00f08947 */ /* 0x004fea000383ffff */
[----:B------:R-:W-:Y:S05]  /*8370*/  BRA `(.L_x_124) ;  /* 0xffffffa400787947 */ /* 0x000fea000383ffff */
.L_x_48:
[----:B--2---:R2:W3:Y:S02]  /*8380*/  SYNCS.PHASECHK.TRANS64.TRYWAIT P0, [R2+URZ+0xd0], R4 ;  /* 0x0000d004020075a7 */ /* 0x0044e400080011ff */
[----:B---3--:R-:W-:Y:S05]  /*8390*/  @!P0 NANOSLEEP.SYNCS 0x989680 ;  /* 0x009896800000895d */ /* 0x008fea0003900000 */
[----:B------:R-:W3:Y:S02]  /*83a0*/  @!P0 SYNCS.PHASECHK.TRANS64 P0, [R2+URZ+0xd0], R4 ;  /* 0x0000d004020085a7 */ /* 0x000ee400080010ff */
[----:B---3--:R-:W-:Y:S05]  /*83b0*/  @!P0 BRA `(.L_x_48) ;  /* 0xfffffffc00f08947 */ /* 0x008fea000383ffff */
[----:B------:R-:W-:Y:S05]  /*83c0*/  BRA `(.L_x_125) ;  /* 0xffffffa400d47947 */ /* 0x000fea000383ffff */
.L_x_49:
[----:B------:R-:W-:-:S07]  /*83d0*/  MOV R2, UR4 ;  /* 0x0000000400027c02 */ /* 0x000fce0008000f00 */
.L_x_126:
[----:B--2---:R2:W3:Y:S02]  /*83e0*/  SYNCS.PHASECHK.TRANS64.TRYWAIT P0, [R2+URZ+0x80], R5 ;  /* 0x00008005020075a7 */ /* 0x0044e400080011ff */
[----:B---3--:R-:W-:Y:S05]  /*83f0*/  @!P0 NANOSLEEP.SYNCS 0x989680 ;  /* 0x009896800000895d */ /* 0x008fea0003900000 */
[----:B------:R-:W3:Y:S02]  /*8400*/  @!P0 SYNCS.PHASECHK.TRANS64 P0, [R2+URZ+0x80], R5 ;  /* 0x00008005020085a7 */ /* 0x000ee400080010ff */
[----:B---3--:R-:W-:Y:S05]  /*8410*/  @!P0 BRA `(.L_x_126) ;  /* 0xfffffffc00f08947 */ /* 0x008fea000383ffff */
[----:B------:R-:W-:Y:S05]  /*8420*/  BRA `(.L_x_127) ;  /* 0xffffffa400e47947 */ /* 0x000fea000383ffff */
.L_x_50:
[----:B--2---:R2:W3:Y:S02]  /*8430*/  SYNCS.PHASECHK.TRANS64.TRYWAIT P1, [R2+URZ+0x70], R4 ;  /* 0x00007004020075a7 */ /* 0x0044e400080211ff */
[----:B---3--:R-:W-:Y:S05]  /*8440*/  @!P1 NANOSLEEP.SYNCS 0x989680 ;  /* 0x009896800000995d */ /* 0x008fea0003900000 */
[----:B------:R-:W3:Y:S02]  /*8450*/  @!P1 SYNCS.PHASECHK.TRANS64 P1, [R2+URZ+0x70], R4 ;  /* 0x00007004020095a7 */ /* 0x000ee400080210ff */
[----:B---3--:R-:W-:Y:S05]  /*8460*/  @!P1 BRA `(.L_x_50) ;  /* 0xfffffffc00f09947 */ /* 0x008fea000383ffff */
[----:B------:R-:W-:Y:S05]  /*8470*/  BRA `(.L_x_128) ;  /* 0xffffffa800147947 */ /* 0x000fea000383ffff */
.L_x_53:
[----:B------:R-:W-:-:S07]  /*8480*/  MOV R0, UR4 ;  /* 0x0000000400007c02 */ /* 0x000fce0008000f00 */
.L_x_129:
[----:B--2---:R2:W3:Y:S02]  /*8490*/  SYNCS.PHASECHK.TRANS64.TRYWAIT P0, [R0+URZ+0x80], R2 ;  /* 0x00008002000075a7 */ /* 0x0044e400080011ff */
[----:B---3--:R-:W-:Y:S05]  /*84a0*/  @!P0 NANOSLEEP.SYNCS 0x989680 ;  /* 0x009896800000895d */ /* 0x008fea0003900000 */
[----:B------:R-:W3:Y:S02]  /*84b0*/  @!P0 SYNCS.PHASECHK.TRANS64 P0, [R0+URZ+0x80], R2 ;  /* 0x00008002000085a7 */ /* 0x000ee400080010ff */
[----:B---3--:R-:W-:Y:S05]  /*84c0*/  @!P0 BRA `(.L_x_129) ;  /* 0xfffffffc00f08947 */ /* 0x008fea000383ffff */
[----:B------:R-:W-:Y:S05]  /*84d0*/  BRA `(.L_x_52) ;  /* 0xffffffa800687947 */ /* 0x000fea000383ffff */
.L_x_60:
[----:B-1----:R1:W2:Y:S02]  /*84e0*/  SYNCS.PHASECHK.TRANS64.TRYWAIT P1, [R0+URZ+0x70], R2 ;  /* 0x00007002000075a7 */ /* 0x0022a400080211ff */
[----:B--2---:R-:W-:Y:S05]  /*84f0*/  @!P1 NANOSLEEP.SYNCS 0x989680 ;  /* 0x009896800000995d */ /* 0x004fea0003900000 */
[----:B------:R-:W2:Y:S02]  /*8500*/  @!P1 SYNCS.PHASECHK.TRANS64 P1, [R0+URZ+0x70], R2 ;  /* 0x00007002000095a7 */ /* 0x000ea400080210ff */
[----:B--2---:R-:W-:Y:S05]  /*8510*/  @!P1 BRA `(.L_x_60) ;  /* 0xfffffffc00f09947 */ /* 0x004fea000383ffff */
[----:B------:R-:W-:Y:S05]  /*8520*/  BRA `(.L_x_130) ;  /* 0xffffffac00fc7947 */ /* 0x000fea000383ffff */
.L_x_61:
[----:B------:R-:W-:-:S07]  /*8530*/  MOV R2, UR47 ;  /* 0x0000002f00027c02 */ /* 0x000fce0008000f00 */
.L_x_131:
[----:B-1----:R1:W2:Y:S02]  /*8540*/  SYNCS.PHASECHK.TRANS64.TRYWAIT P0, [R2+URZ+0xb0], R0 ;  /* 0x0000b000020075a7 */ /* 0x0022a400080011ff */
[----:B--2---:R-:W-:Y:S05]  /*8550*/  @!P0 NANOSLEEP.SYNCS 0x989680 ;  /* 0x009896800000895d */ /* 0x004fea0003900000 */
[----:B------:R-:W2:Y:S02]  /*8560*/  @!P0 SYNCS.PHASECHK.TRANS64 P0, [R2+URZ+0xb0], R0 ;  /* 0x0000b000020085a7 */ /* 0x000ea400080010ff */
[----:B--2---:R-:W-:Y:S05]  /*8570*/  @!P0 BRA `(.L_x_131) ;  /* 0xfffffffc00f08947 */ /* 0x004fea000383ffff */
[----:B------:R-:W-:Y:S05]  /*8580*/  BRA `(.L_x_132) ;  /* 0xffffffb000487947 */ /* 0x000fea000383ffff */
.L_x_64:
[----:B------:R-:W-:Y:S07]  /*8590*/  MOV R0, UR7 ;  /* 0x0000000700007c02 */ /* 0x000fee0008000f00 */
.L_x_133:
[----:B-1----:R1:W2:Y:S02]  /*85a0*/  SYNCS.PHASECHK.TRANS64.TRYWAIT P0, [R0+URZ], R2 ;  /* 0x00000002000075a7 */ /* 0x0022a400080011ff */
[----:B--2---:R-:W-:Y:S05]  /*85b0*/  @!P0 NANOSLEEP.SYNCS 0x989680 ;  /* 0x009896800000895d */ /* 0x004fea0003900000 */
[----:B------:R-:W2:Y:S02]  /*85c0*/  @!P0 SYNCS.PHASECHK.TRANS64 P0, [R0+URZ], R2 ;  /* 0x00000002000085a7 */ /* 0x000ea400080010ff */
[----:B--2---:R-:W-:Y:S05]  /*85d0*/  @!P0 BRA `(.L_x_133) ;  /* 0xfffffffc00f08947 */ /* 0x004fea000383ffff */
[----:B------:R-:W-:Y:S05]  /*85e0*/  BRA `(.L_x_63) ;  /* 0xffffffb000647947 */ /* 0x000fea000383ffff */
.L_x_67:
[----:B------:R-:W-:-:S07]  /*85f0*/  MOV R0, UR4 ;  /* 0x0000000400007c02 */ /* 0x000fce0008000f00 */
.L_x_134:
[----:B--2---:R2:W4:Y:S02]  /*8600*/  SYNCS.PHASECHK.TRANS64.TRYWAIT P0, [R0+URZ], R2 ;  /* 0x00000002000075a7 */ /* 0x00452400080011ff */
[----:B----4-:R-:W-:Y:S05]  /*8610*/  @!P0 NANOSLEEP.SYNCS 0x989680 ;  /* 0x009896800000895d */ /* 0x010fea0003900000 */
[----:B------:R-:W4:Y:S02]  /*8620*/  @!P0 SYNCS.PHASECHK.TRANS64 P0, [R0+URZ], R2 ;  /* 0x00000002000085a7 */ /* 0x000f2400080010ff */
[----:B----4-:R-:W-:Y:S05]  /*8630*/  @!P0 BRA `(.L_x_134) ;  /* 0xfffffffc00f08947 */ /* 0x010fea000383ffff */
[----:B------:R-:W-:Y:S05]  /*8640*/  BRA `(.L_x_135) ;  /* 0xffffffb400907947 */ /* 0x000fea000383ffff */
.L_x_68:
[----:B------:R-:W-:-:S07]  /*8650*/  MOV R0, UR5 ;  /* 0x0000000500007c02 */ /* 0x000fce0008000f00 */
.L_x_136:
[----:B-1----:R1:W2:Y:S02]  /*8660*/  SYNCS.PHASECHK.TRANS64.TRYWAIT P0, [R0+URZ], R3 ;  /* 0x00000003000075a7 */ /* 0x0022a400080011ff */
[----:B--2---:R-:W-:Y:S05]  /*8670*/  @!P0 NANOSLEEP.SYNCS 0x989680 ;  /* 0x009896800000895d */ /* 0x004fea0003900000 */
[----:B------:R-:W2:Y:S02]  /*8680*/  @!P0 SYNCS.PHASECHK.TRANS64 P0, [R0+URZ], R3 ;  /* 0x00000003000085a7 */ /* 0x000ea400080010ff */
[----:B--2---:R-:W-:Y:S05]  /*8690*/  @!P0 BRA `(.L_x_136) ;  /* 0xfffffffc00f08947 */ /* 0x004fea000383ffff */
[----:B------:R-:W-:Y:S05]  /*86a0*/  BRA `(.L_x_137) ;  /* 0xffffffb4009c7947 */ /* 0x000fea000383ffff */
.L_x_69:
[----:B------:R-:W-:-:S07]  /*86b0*/  MOV R0, UR5 ;  /* 0x0000000500007c02 */ /* 0x000fce0008000f00 */
.L_x_138:
[----:B-1----:R1:W2:Y:S02]  /*86c0*/  SYNCS.PHASECHK.TRANS64.TRYWAIT P0, [R0+URZ], R3 ;  /* 0x00000003000075a7 */ /* 0x0022a400080011ff */
[----:B--2---:R-:W-:Y:S05]  /*86d0*/  @!P0 NANOSLEEP.SYNCS 0x989680 ;  /* 0x009896800000895d */ /* 0x004fea0003900000 */
[----:B------:R-:W2:Y:S02]  /*86e0*/  @!P0 SYNCS.PHASECHK.TRANS64 P0, [R0+URZ], R3 ;  /* 0x00000003000085a7 */ /* 0x000ea400080010ff */
[----:B--2---:R-:W-:Y:S05]  /*86f0*/  @!P0 BRA `(.L_x_138) ;  /* 0xfffffffc00f08947 */ /* 0x004fea000383ffff */
[----:B------:R-:W-:Y:S05]  /*8700*/  BRA `(.L_x_139) ;  /* 0xffffffb400a87947 */ /* 0x000fea000383ffff */
.L_x_70:
[----:B-1----:R-:W-:-:S07]  /*8710*/  MOV R0, UR4 ;  /* 0x0000000400007c02 */ /* 0x002fce0008000f00 */
.L_x_140:
[----:B-1----:R1:W2:Y:S02]  /*8720*/  SYNCS.PHASECHK.TRANS64.TRYWAIT P0, [R0+URZ], R2 ;  /* 0x00000002000075a7 */ /* 0x0022a400080011ff */
[----:B--2---:R-:W-:Y:S05]  /*8730*/  @!P0 NANOSLEEP.SYNCS 0x989680 ;  /* 0x009896800000895d */ /* 0x004fea0003900000 */
[----:B------:R-:W2:Y:S02]  /*8740*/  @!P0 SYNCS.PHASECHK.TRANS64 P0, [R0+URZ], R2 ;  /* 0x00000002000085a7 */ /* 0x000ea400080010ff */
[----:B--2---:R-:W-:Y:S05]  /*8750*/  @!P0 BRA `(.L_x_140) ;  /* 0xfffffffc00f08947 */ /* 0x004fea000383ffff */
[----:B------:R-:W-:Y:S05]  /*8760*/  BRA `(.L_x_141) ;  /* 0xffffffb400b47947 */ /* 0x000fea000383ffff */
.L_x_75:
[----:B--2---:R2:W3:Y:S02]  /*8770*/  SYNCS.PHASECHK.TRANS64.TRYWAIT P0, [R3+URZ+0x70], R0 ;  /* 0x00007000030075a7 */ /* 0x0044e400080011ff */
[----:B---3--:R-:W-:Y:S05]  /*8780*/  @!P0 NANOSLEEP.SYNCS 0x989680 ;  /* 0x009896800000895d */ /* 0x008fea0003900000 */
[----:B------:R-:W3:Y:S02]  /*8790*/  @!P0 SYNCS.PHASECHK.TRANS64 P0, [R3+URZ+0x70], R0 ;  /* 0x00007000030085a7 */ /* 0x000ee400080010ff */
[----:B---3--:R-:W-:Y:S05]  /*87a0*/  @!P0 BRA `(.L_x_75) ;  /* 0xfffffffc00f08947 */ /* 0x008fea000383ffff */
[----:B------:R-:W-:Y:S05]  /*87b0*/  BRA `(.L_x_142) ;  /* 0xffffffb800d87947 */ /* 0x000fea000383ffff */
.L_x_78:
[----:B--2---:R-:W-:Y:S07]  /*87c0*/  MOV R0, UR6 ;  /* 0x0000000600007c02 */ /* 0x004fee0008000f00 */
.L_x_143:
[----:B--2---:R2:W3:Y:S02]  /*87d0*/  SYNCS.PHASECHK.TRANS64.TRYWAIT P1, [R0+URZ+0x68], R2 ;  /* 0x00006802000075a7 */ /* 0x0044e400080211ff */
[----:B---3--:R-:W-:Y:S05]  /*87e0*/  @!P1 NANOSLEEP.SYNCS 0x989680 ;  /* 0x009896800000995d */ /* 0x008fea0003900000 */
[----:B------:R-:W3:Y:S02]  /*87f0*/  @!P1 SYNCS.PHASECHK.TRANS64 P1, [R0+URZ+0x68], R2 ;  /* 0x00006802000095a7 */ /* 0x000ee400080210ff */
[----:B---3--:R-:W-:Y:S05]  /*8800*/  @!P1 BRA `(.L_x_143) ;  /* 0xfffffffc00f09947 */ /* 0x008fea000383ffff */
[----:B------:R-:W-:Y:S05]  /*8810*/  BRA `(.L_x_77) ;  /* 0xffffffc000487947 */ /* 0x000fea000383ffff */
.L_x_81:
[----:B------:R-:W-:Y:S07]  /*8820*/  MOV R2, UR7 ;  /* 0x0000000700027c02 */ /* 0x000fee0008000f00 */
.L_x_144:
[----:B--2---:R2:W3:Y:S02]  /*8830*/  SYNCS.PHASECHK.TRANS64.TRYWAIT P2, [R2+URZ+0x50], R0 ;  /* 0x00005000020075a7 */ /* 0x0044e400080411ff */
[----:B---3--:R-:W-:Y:S05]  /*8840*/  @!P2 NANOSLEEP.SYNCS 0x989680 ;  /* 0x009896800000a95d */ /* 0x008fea0003900000 */
[----:B------:R-:W3:Y:S02]  /*8850*/  @!P2 SYNCS.PHASECHK.TRANS64 P2, [R2+URZ+0x50], R0 ;  /* 0x000050000200a5a7 */ /* 0x000ee400080410ff */
[----:B---3--:R-:W-:Y:S05]  /*8860*/  @!P2 BRA `(.L_x_144) ;  /* 0xfffffffc00f0a947 */ /* 0x008fea000383ffff */
[----:B------:R-:W-:Y:S05]  /*8870*/  BRA `(.L_x_145) ;  /* 0xffffffc000a47947 */ /* 0x000fea000383ffff */
.L_x_83:
[----:B------:R-:W-:-:S07]  /*8880*/  MOV R0, UR4 ;  /* 0x0000000400007c02 */ /* 0x000fce0008000f00 */
.L_x_146:
[----:B---3--:R3:W4:Y:S02]  /*8890*/  SYNCS.PHASECHK.TRANS64.TRYWAIT P0, [R0+URZ], R2 ;  /* 0x00000002000075a7 */ /* 0x00872400080011ff */
[----:B----4-:R-:W-:Y:S05]  /*88a0*/  @!P0 NANOSLEEP.SYNCS 0x989680 ;  /* 0x009896800000895d */ /* 0x010fea0003900000 */
[----:B------:R-:W4:Y:S02]  /*88b0*/  @!P0 SYNCS.PHASECHK.TRANS64 P0, [R0+URZ], R2 ;  /* 0x00000002000085a7 */ /* 0x000f2400080010ff */
[----:B----4-:R-:W-:Y:S05]  /*88c0*/  @!P0 BRA `(.L_x_146) ;  /* 0xfffffffc00f08947 */ /* 0x010fea000383ffff */
[----:B------:R-:W-:Y:S05]  /*88d0*/  BRA `(.L_x_147) ;  /* 0xffffffc400b47947 */ /* 0x000fea000383ffff */
.L_x_85:
[----:B--2---:R2:W3:Y:S02]  /*88e0*/  SYNCS.PHASECHK.TRANS64.TRYWAIT P0, [R8+URZ+0x70], R0 ;  /* 0x00007000080075a7 */ /* 0x0044e400080011ff */
[----:B---3--:R-:W-:Y:S05]  /*88f0*/  @!P0 NANOSLEEP.SYNCS 0x989680 ;  /* 0x009896800000895d */ /* 0x008fea0003900000 */
[----:B------:R-:W3:Y:S02]  /*8900*/  @!P0 SYNCS.PHASECHK.TRANS64 P0, [R8+URZ+0x70], R0 ;  /* 0x00007000080085a7 */ /* 0x000ee400080010ff */
[----:B---3--:R-:W-:Y:S05]  /*8910*/  @!P0 BRA `(.L_x_85) ;  /* 0xfffffffc00f08947 */ /* 0x008fea000383ffff */
[----:B------:R-:W-:Y:S05]  /*8920*/  BRA `(.L_x_148) ;  /* 0xffffffc8008c7947 */ /* 0x000fea000383ffff */
.L_x_95:
[----:B-1----:R1:W2:Y:S02]  /*8930*/  SYNCS.PHASECHK.TRANS64.TRYWAIT P0, [R0+URZ+0x40], R3 ;  /* 0x00004003000075a7 */ /* 0x0022a400080011ff */
[----:B--2---:R-:W-:Y:S05]  /*8940*/  @!P0 NANOSLEEP.SYNCS 0x989680 ;  /* 0x009896800000895d */ /* 0x004fea0003900000 */
[----:B------:R-:W2:Y:S02]  /*8950*/  @!P0 SYNCS.PHASECHK.TRANS64 P0, [R0+URZ+0x40], R3 ;  /* 0x00004003000085a7 */ /* 0x000ea400080010ff */
[----:B--2---:R-:W-:Y:S05]  /*8960*/  @!P0 BRA `(.L_x_95) ;  /* 0xfffffffc00f08947 */ /* 0x004fea000383ffff */
[----:B------:R-:W-:Y:S05]  /*8970*/  BRA `(.L_x_94) ;  /* 0xffffffd400d07947 */ /* 0x000fea000383ffff */
.L_x_97:
[----:B-1----:R1:W3:Y:S02]  /*8980*/  SYNCS.PHASECHK.TRANS64.TRYWAIT P1, [R17+URZ+0x90], R4 ;  /* 0x00009004110075a7 */ /* 0x0022e400080211ff */
[----:B---3--:R-:W-:Y:S05]  /*8990*/  @!P1 NANOSLEEP.SYNCS 0x989680 ;  /* 0x009896800000995d */ /* 0x008fea0003900000 */
[----:B------:R-:W3:Y:S02]  /*89a0*/  @!P1 SYNCS.PHASECHK.TRANS64 P1, [R17+URZ+0x90], R4 ;  /* 0x00009004110095a7 */ /* 0x000ee400080210ff */
[----:B---3--:R-:W-:Y:S05]  /*89b0*/  @!P1 BRA `(.L_x_97) ;  /* 0xfffffffc00f09947 */ /* 0x008fea000383ffff */
[----:B------:R-:W-:Y:S05]  /*89c0*/  BRA `(.L_x_96) ;  /* 0xffffffd800587947 */ /* 0x000fea000383ffff */
        .weak           $__internal_0_$__cuda_sm10x_tcgen05_guardrail_trap_col_being_dealloced_not_returned_by_alloc
        .type           $__internal_0_$__cuda_sm10x_tcgen05_guardrail_trap_col_being_dealloced_not_returned_by_alloc,@function
        .size           $__internal_0_$__cuda_sm10x_tcgen05_guardrail_trap_col_being_dealloced_not_returned_by_alloc,($__internal_1_$__cuda_sm10x_tcgen05_guardrail_trap_phase_invalid_during_alloc - $__internal_0_$__cuda_sm10x_tcgen05_guardrail_trap_col_being_dealloced_not_returned_by_alloc)
$__internal_0_$__cuda_sm10x_tcgen05_guardrail_trap_col_being_dealloced_not_returned_by_alloc:
[----:B------:R-:W-:Y:S05]  /*89d0*/  BPT.TRAP 0x1 ;  /* 0x000000040000795c */ /* 0x000fea0000300000 */
[----:B------:R-:W-:-:S04]  /*89e0*/  HFMA2 R3, -RZ, RZ, 0, 0 ;  /* 0x00000000ff037431 */ /* 0x000fc800000001ff */
[----:B------:R-:W-:Y:S05]  /*89f0*/  RET.REL.NODEC R2 `(_ZN7cutlass13device_kernelINS_4gemm6kernel13GemmUniversalIN4cute5tupleIJiiiiEEENS1_10collective13CollectiveMmaINS1_35MainloopSm100TmaUmmaWarpSpecializedILi4ELi2ELi4ENS5_IJNS4_1CILi2EEENSA_ILi1EEESC_EEEEENS5_IJNSA_ILi64EEENSA_ILi112EEENSA_ILi128EEEEEENS_6half_tENS5_IJlSC_lEEESJ_SK_NS4_8TiledMMAINS4_8MMA_AtomIJNS4_20SM100_MMA_F16BF16_SSISJ_SJ_fLi64ELi112ELNS4_4UMMA5MajorE0ELSP_0ELNSO_7ScaleInE0ELSQ_0EEEEEENS4_6LayoutINS5_IJSC_SC_SC_EEENS5_IJNSA_ILi0EEESV_SV_EEEEENS5_IJNS4_10UnderscoreESY_SY_EEEEENS4_13SM90_TMA_LOADENS4_14ComposedLayoutINS4_7SwizzleILi3ELi4ELi3EEENS4_18smem_ptr_flag_bitsILi16EEENST_INS5_IJNSA_ILi8EEESF_EEENS5_IJSF_SC_EEEEEEEvNS4_8identityENS4_23SM90_TMA_LOAD_MULTICASTES1B_vS1C_EENS_8epilogue10collective18CollectiveEpilogueINS1F_23Sm100TmaWarpSpecializedILi2ELi1ELi56ELb1ELb0EEEJSI_NS5_IJNST_ISF_SC_EENST_ISG_SC_EEEEESJ_SK_SJ_SK_NS1F_6fusion15FusionCallbacksIS1J_NS1N_17LinearCombinationISJ_fSJ_fLNS_15FloatRoundStyleE2EEESI_S1M_JEEENS4_5SM1004TMEM4LOAD26SM100_TMEM_LOAD_16dp256b2xES11_NS12_INS13_ILi1ELi4ELi3EEES16_NST_INS5_IJS17_NSA_ILi16EEEEEENS5_IJS1Y_SC_EEEEEEENS4_17SM75_U32x4_LDSM_NENS4_14SM90_TMA_STOREES22_NS4_17SM90_U32x4_STSM_NENS4_39AutoVectorizingCopyWithAssumedAlignmentILi128EEEEEEvvEEEEvNT_6ParamsE) ;  /* 0xffffff7402807950 */ /* 0x000fea0003c3ffff */
        .weak           $__internal_1_$__cuda_sm10x_tcgen05_guardrail_trap_phase_invalid_during_alloc
        .type           $__internal_1_$__cuda_sm10x_tcgen05_guardrail_trap_phase_invalid_during_alloc,@function
        .size           $__internal_1_$__cuda_sm10x_tcgen05_guardrail_trap_phase_invalid_during_alloc,($__internal_2_$__cuda_sm10x_tcgen05_guardrail_trap_unallocated_columns_being_dealloced - $__internal_1_$__cuda_sm10x_tcgen05_guardrail_trap_phase_invalid_during_alloc)
$__internal_1_$__cuda_sm10x_tcgen05_guardrail_trap_phase_invalid_during_alloc:
[----:B------:R-:W-:Y:S05]  /*8a00*/  BPT.TRAP 0x1 ;  /* 0x000000040000795c */ /* 0x000fea0000300000 */
[----:B------:R-:W-:-:S04]  /*8a10*/  MOV R5, 0x0 ;  /* 0x0000000000057802 */ /* 0x000fc80000000f00 */
[----:B------:R-:W-:Y:S05]  /*8a20*/  RET.REL.NODEC R4 `(_ZN7cutlass13device_kernelINS_4gemm6kernel13GemmUniversalIN4cute5tupleIJiiiiEEENS1_10collective13CollectiveMmaINS1_35MainloopSm100TmaUmmaWarpSpecializedILi4ELi2ELi4ENS5_IJNS4_1CILi2EEENSA_ILi1EEESC_EEEEENS5_IJNSA_ILi64EEENSA_ILi112EEENSA_ILi128EEEEEENS_6half_tENS5_IJlSC_lEEESJ_SK_NS4_8TiledMMAINS4_8MMA_AtomIJNS4_20SM100_MMA_F16BF16_SSISJ_SJ_fLi64ELi112ELNS4_4UMMA5MajorE0ELSP_0ELNSO_7ScaleInE0ELSQ_0EEEEEENS4_6LayoutINS5_IJSC_SC_SC_EEENS5_IJNSA_ILi0EEESV_SV_EEEEENS5_IJNS4_10UnderscoreESY_SY_EEEEENS4_13SM90_TMA_LOADENS4_14ComposedLayoutINS4_7SwizzleILi3ELi4ELi3EEENS4_18smem_ptr_flag_bitsILi16EEENST_INS5_IJNSA_ILi8EEESF_EEENS5_IJSF_SC_EEEEEEEvNS4_8identityENS4_23SM90_TMA_LOAD_MULTICASTES1B_vS1C_EENS_8epilogue10collective18CollectiveEpilogueINS1F_23Sm100TmaWarpSpecializedILi2ELi1ELi56ELb1ELb0EEEJSI_NS5_IJNST_ISF_SC_EENST_ISG_SC_EEEEESJ_SK_SJ_SK_NS1F_6fusion15FusionCallbacksIS1J_NS1N_17LinearCombinationISJ_fSJ_fLNS_15FloatRoundStyleE2EEESI_S1M_JEEENS4_5SM1004TMEM4LOAD26SM100_TMEM_LOAD_16dp256b2xES11_NS12_INS13_ILi1ELi4ELi3EEES16_NST_INS5_IJS17_NSA_ILi16EEEEEENS5_IJS1Y_SC_EEEEEEENS4_17SM75_U32x4_LDSM_NENS4_14SM90_TMA_STOREES22_NS4_17SM90_U32x4_STSM_NENS4_39AutoVectorizingCopyWithAssumedAlignmentILi128EEEEEEvvEEEEvNT_6ParamsE) ;  /* 0xffffff7404747950 */ /* 0x000fea0003c3ffff */
        .weak           $__internal_2_$__cuda_sm10x_tcgen05_guardrail_trap_unallocated_columns_being_dealloced
        .type           $__internal_2_$__cuda_sm10x_tcgen05_guardrail_trap_unallocated_columns_being_dealloced,@function
        .size           $__internal_2_$__cuda_sm10x_tcgen05_guardrail_trap_unallocated_columns_being_dealloced,(.L_x_150 - $__internal_2_$__cuda_sm10x_tcgen05_guardrail_trap_unallocated_columns_being_dealloced)
$__internal_2_$__cuda_sm10x_tcgen05_guardrail_trap_unallocated_columns_being_dealloced:
[----:B------:R-:W-:Y:S05]  /*8a30*/  BPT.TRAP 0x1 ;  /* 0x000000040000795c */ /* 0x000fea0000300000 */
[----:B------:R-:W-:-:S04]  /*8a40*/  HFMA2 R3, -RZ, RZ, 0, 0 ;  /* 0x00000000ff037431 */ /* 0x000fc800000001ff */
[----:B------:R-:W-:Y:S05]  /*8a50*/  RET.REL.NODEC R2 `(_ZN7cutlass13device_kernelINS_4gemm6kernel13GemmUniversalIN4cute5tupleIJiiiiEEENS1_10collective13CollectiveMmaINS1_35MainloopSm100TmaUmmaWarpSpecializedILi4ELi2ELi4ENS5_IJNS4_1CILi2EEENSA_ILi1EEESC_EEEEENS5_IJNSA_ILi64EEENSA_ILi112EEENSA_ILi128EEEEEENS_6half_tENS5_IJlSC_lEEESJ_SK_NS4_8TiledMMAINS4_8MMA_AtomIJNS4_20SM100_MMA_F16BF16_SSISJ_SJ_fLi64ELi112ELNS4_4UMMA5MajorE0ELSP_0ELNSO_7ScaleInE0ELSQ_0EEEEEENS4_6LayoutINS5_IJSC_SC_SC_EEENS5_IJNSA_ILi0EEESV_SV_EEEEENS5_IJNS4_10UnderscoreESY_SY_EEEEENS4_13SM90_TMA_LOADENS4_14ComposedLayoutINS4_7SwizzleILi3ELi4ELi3EEENS4_18smem_ptr_flag_bitsILi16EEENST_INS5_IJNSA_ILi8EEESF_EEENS5_IJSF_SC_EEEEEEEvNS4_8identityENS4_23SM90_TMA_LOAD_MULTICASTES1B_vS1C_EENS_8epilogue10collective18CollectiveEpilogueINS1F_23Sm100TmaWarpSpecializedILi2ELi1ELi56ELb1ELb0EEEJSI_NS5_IJNST_ISF_SC_EENST_ISG_SC_EEEEESJ_SK_SJ_SK_NS1F_6fusion15FusionCallbacksIS1J_NS1N_17LinearCombinationISJ_fSJ_fLNS_15FloatRoundStyleE2EEESI_S1M_JEEENS4_5SM1004TMEM4LOAD26SM100_TMEM_LOAD_16dp256b2xES11_NS12_INS13_ILi1ELi4ELi3EEES16_NST_INS5_IJS17_NSA_ILi16EEEEEENS5_IJS1Y_SC_EEEEEEENS4_17SM75_U32x4_LDSM_NENS4_14SM90_TMA_STOREES22_NS4_17SM90_U32x4_STSM_NENS4_39AutoVectorizingCopyWithAssumedAlignmentILi128EEEEEEvvEEEEvNT_6ParamsE) ;  /* 0xffffff7402687950 */ /* 0x000fea0003c3ffff */
.L_x_149:
[----:B------:R-:W-:-:S00]  /*8a60*/  BRA `(.L_x_149) ;  /* 0xfffffffc00fc7947 */ /* 0x000fc0000383ffff */
[----:B------:R-:W-:-:S00]  /*8a70*/  NOP ;  /* 0x0000000000007918 */ /* 0x000fc00000000000 */
        /* <DEDUP_REMOVED lines=8> */
.L_x_150:


//--------------------- .nv.global.init           --------------------------
	.section	.nv.global.init,"aw",@progbits
.nv.global.init:
	.type		$str$27,@object
	.size		$str$27,($str$28 - $str$27)
$str$27:
        /*0000*/ 	.byte	0x28, 0x61, 0x64, 0x64, 0x72, 0x65, 0x73, 0x73, 0x20, 0x26, 0x20, 0x6d, 0x61, 0x73, 0x6b, 0x29
        /*0010*/ 	.byte	0x20, 0x3d, 0x3d, 0x20, 0x30, 0x00
	.type		$str$28,@object
	.size		$str$28,($str$26 - $str$28)
$str$28:
        /*0016*/ 	.byte	0x2f, 0x74, 0x6d, 0x70, 0x2f, 0x63, 0x75, 0x74, 0x6c, 0x61, 0x73, 0x73, 0x5f, 0x73, 0x77, 0x65
        /*0026*/ 	.byte	0x65, 0x70, 0x5f, 0x73, 0x72, 0x63, 0x2f, 0x69, 0x6e, 0x63, 0x6c, 0x75, 0x64, 0x65, 0x2f, 0x63
        /*0036*/ 	.byte	0x75, 0x74, 0x65, 0x2f, 0x70, 0x6f, 0x69, 0x6e, 0x74, 0x65, 0x72, 0x5f, 0x66, 0x6c, 0x61, 0x67
        /*0046*/ 	.byte	0x67, 0x65, 0x64, 0x2e, 0x68, 0x70, 0x70, 0x00
	.type		$str$26,@object
	.size		$str$26,($str$25 - $str$26)
$str$26:
        /*004e*/ 	.byte	0x2f, 0x74, 0x6d, 0x70, 0x2f, 0x63, 0x75, 0x74, 0x6c, 0x61, 0x73, 0x73, 0x5f, 0x73, 0x77, 0x65
        /*005e*/ 	.byte	0x65, 0x70, 0x5f, 0x73, 0x72, 0x63, 0x2f, 0x69, 0x6e, 0x63, 0x6c, 0x75, 0x64, 0x65, 0x2f, 0x63
        /*006e*/ 	.byte	0x75, 0x74, 0x65, 0x2f, 0x61, 0x74, 0x6f, 0x6d, 0x2f, 0x63, 0x6f, 0x70, 0x79, 0x5f, 0x74, 0x72
        /*007e*/ 	.byte	0x61, 0x69, 0x74, 0x73, 0x5f, 0x73, 0x6d, 0x31, 0x30, 0x30, 0x2e, 0x68, 0x70, 0x70, 0x00
	.type		$str$25,@object
	.size		$str$25,(__unnamed_1 - $str$25)
$str$25:
        /*008d*/ 	.byte	0x28, 0x28, 0x75, 0x69, 0x6e, 0x74, 0x33, 0x32, 0x5f, 0x74, 0x28, 0x74, 0x68, 0x72, 0x65, 0x61
        /*009d*/ 	.byte	0x64, 0x49, 0x64, 0x78, 0x2e, 0x78, 0x29, 0x20, 0x2f, 0x20, 0x33, 0x32, 0x29, 0x20, 0x25, 0x20
        /*00ad*/ 	.byte	0x34, 0x29, 0x20, 0x3d, 0x3d, 0x20, 0x28, 0x28, 0x28, 0x74, 0x6d, 0x65, 0x6d, 0x5f, 0x61, 0x64
        /*00bd*/ 	.byte	0x64, 0x72, 0x20, 0x3e, 0x3e, 0x20, 0x31, 0x36, 0x29, 0x20, 0x2f, 0x20, 0x33, 0x32, 0x29, 0x20
        /*00cd*/ 	.byte	0x25, 0x20, 0x34, 0x29, 0x00
	.type		__unnamed_1,@object
	.size		__unnamed_1,(__unnamed_2 - __unnamed_1)
__unnamed_1:
        /*00d2*/ 	.byte	0x61, 0x75, 0x74, 0x6f, 0x20, 0x63, 0x75, 0x74, 0x65, 0x3a, 0x3a, 0x61, 0x73, 0x5f, 0x70, 0x6f
        /* <DEDUP_REMOVED lines=24> */
        /*0262*/ 	.byte	0x36, 0x38, 0x3e, 0x3e, 0x3e, 0x3e, 0x5d, 0x00
	.type		__unnamed_2,@object
	.size		__unnamed_2,(.L_2 - __unnamed_2)
__unnamed_2:
        /* <DEDUP_REMOVED lines=42> */
        /*050a*/ 	.byte	0x3e, 0x5d, 0x00
.L_2:


//--------------------- .nv.shared._ZN7cutlass13device_kernelINS_4gemm6kernel13GemmUniversalIN4cute5tupleIJiiiiEEENS1_10collective13CollectiveMmaINS1_35MainloopSm100TmaUmmaWarpSpecializedILi4ELi2ELi4ENS5_IJNS4_1CILi2EEENSA_ILi1EEESC_EEEEENS5_IJNSA_ILi64EEENSA_ILi112EEENSA_ILi128EEEEEENS_6half_tENS5_IJlSC_lEEESJ_SK_NS4_8TiledMMAINS4_8MMA_AtomIJNS4_20SM100_MMA_F16BF16_SSISJ_SJ_fLi64ELi112ELNS4_4UMMA5MajorE0ELSP_0ELNSO_7ScaleInE0ELSQ_0EEEEEENS4_6LayoutINS5_IJSC_SC_SC_EEENS5_IJNSA_ILi0EEESV_SV_EEEEENS5_IJNS4_10UnderscoreESY_SY_EEEEENS4_13SM90_TMA_LOADENS4_14ComposedLayoutINS4_7SwizzleILi3ELi4ELi3EEENS4_18smem_ptr_flag_bitsILi16EEENST_INS5_IJNSA_ILi8EEESF_EEENS5_IJSF_SC_EEEEEEEvNS4_8identityENS4_23SM90_TMA_LOAD_MULTICASTES1B_vS1C_EENS_8epilogue10collective18CollectiveEpilogueINS1F_23Sm100TmaWarpSpecializedILi2ELi1ELi56ELb1ELb0EEEJSI_NS5_IJNST_ISF_SC_EENST_ISG_SC_EEEEESJ_SK_SJ_SK_NS1F_6fusion15FusionCallbacksIS1J_NS1N_17LinearCombinationISJ_fSJ_fLNS_15FloatRoundStyleE2EEESI_S1M_JEEENS4_5SM1004TMEM4LOAD26SM100_TMEM_LOAD_16dp256b2xES11_NS12_INS13_ILi1ELi4ELi3EEES16_NST_INS5_IJS17_NSA_ILi16EEEEEENS5_IJS1Y_SC_EEEEEEENS4_17SM75_U32x4_LDSM_NENS4_14SM90_TMA_STOREES22_NS4_17SM90_U32x4_STSM_NENS4_39AutoVectorizingCopyWithAssumedAlignmentILi128EEEEEEvvEEEEvNT_6ParamsE --------------------------
	.section	.nv.shared._ZN7cutlass13device_kernelINS_4gemm6kernel13GemmUniversalIN4cute5tupleIJiiiiEEENS1_10collective13CollectiveMmaINS1_35MainloopSm100TmaUmmaWarpSpecializedILi4ELi2ELi4ENS5_IJNS4_1CILi2EEENSA_ILi1EEESC_EEEEENS5_IJNSA_ILi64EEENSA_ILi112EEENSA_ILi128EEEEEENS_6half_tENS5_IJlSC_lEEESJ_SK_NS4_8TiledMMAINS4_8MMA_AtomIJNS4_20SM100_MMA_F16BF16_SSISJ_SJ_fLi64ELi112ELNS4_4UMMA5MajorE0ELSP_0ELNSO_7ScaleInE0ELSQ_0EEEEEENS4_6LayoutINS5_IJSC_SC_SC_EEENS5_IJNSA_ILi0EEESV_SV_EEEEENS5_IJNS4_10UnderscoreESY_SY_EEEEENS4_13SM90_TMA_LOADENS4_14ComposedLayoutINS4_7SwizzleILi3ELi4ELi3EEENS4_18smem_ptr_flag_bitsILi16EEENST_INS5_IJNSA_ILi8EEESF_EEENS5_IJSF_SC_EEEEEEEvNS4_8identityENS4_23SM90_TMA_LOAD_MULTICASTES1B_vS1C_EENS_8epilogue10collective18CollectiveEpilogueINS1F_23Sm100TmaWarpSpecializedILi2ELi1ELi56ELb1ELb0EEEJSI_NS5_IJNST_ISF_SC_EENST_ISG_SC_EEEEESJ_SK_SJ_SK_NS1F_6fusion15FusionCallbacksIS1J_NS1N_17LinearCombinationISJ_fSJ_fLNS_15FloatRoundStyleE2EEESI_S1M_JEEENS4_5SM1004TMEM4LOAD26SM100_TMEM_LOAD_16dp256b2xES11_NS12_INS13_ILi1ELi4ELi3EEES16_NST_INS5_IJS17_NSA_ILi16EEEEEENS5_IJS1Y_SC_EEEEEEENS4_17SM75_U32x4_LDSM_NENS4_14SM90_TMA_STOREES22_NS4_17SM90_U32x4_STSM_NENS4_39AutoVectorizingCopyWithAssumedAlignmentILi128EEEEEEvvEEEEvNT_6ParamsE,"aw",@nobits
	.sectionflags	@""
	.align	16
	.zero		1024


//--------------------- .nv.shared.reserved.0     --------------------------
	.section	.nv.shared.reserved.0,"aw",@nobits
	.weak		__nv_reservedSMEM_offset_0_alias
	.size		__nv_reservedSMEM_offset_0_alias, 0, 64
	.other		__nv_reservedSMEM_offset_0_alias,@"STO_CUDA_RESERVED_SHARED STV_DEFAULT"
__nv_reservedSMEM_offset_0_alias:
	.zero		0
.nv.shared.reserved.0:
	.zero		64
	.weak		__nv_reservedSMEM_tcgen05_partition
	.type		__nv_reservedSMEM_tcgen05_partition,@object
	.size		__nv_reservedSMEM_tcgen05_partition,(.L_0 - __nv_reservedSMEM_tcgen05_partition)
__nv_reservedSMEM_tcgen05_partition:
	.zero		32
.L_0:


//--------------------- .nv.global                --------------------------
	.section	.nv.global,"aw",@nobits
.nv.global:
	.type		_ZN40_INTERNAL_7c790b62_4_k_cu_12835a47_192564cute1_E,@object
	.size		_ZN40_INTERNAL_7c790b62_4_k_cu_12835a47_192564cute1_E,(_ZN40_INTERNAL_7c790b62_4_k_cu_12835a47_192564cuda3std3__45__cpo6cbeginE - _ZN40_INTERNAL_7c790b62_4_k_cu_12835a47_192564cute1_E)
_ZN40_INTERNAL_7c790b62_4_k_cu_12835a47_192564cute1_E:
	.zero		1
	.type		_ZN40_INTERNAL_7c790b62_4_k_cu_12835a47_192564cuda3std3__45__cpo6cbeginE,@object
	.size		_ZN40_INTERNAL_7c790b62_4_k_cu_12835a47_192564cuda3std3__45__cpo6cbeginE,(_ZN40_INTERNAL_7c790b62_4_k_cu_12835a47_192564cuda3std3__48in_placeE - _ZN40_INTERNAL_7c790b62_4_k_cu_12835a47_192564cuda3std3__45__cpo6cbeginE)
_ZN40_INTERNAL_7c790b62_4_k_cu_12835a47_192564cuda3std3__45__cpo6cbeginE:
	.zero		1
	.type		_ZN40_INTERNAL_7c790b62_4_k_cu_12835a47_192564cuda3std3__48in_placeE,@object
	.size		_ZN40_INTERNAL_7c790b62_4_k_cu_12835a47_192564cuda3std3__48in_placeE,(_ZN40_INTERNAL_7c790b62_4_k_cu_12835a47_192564cuda3std6ranges3__45__cpo9iter_moveE - _ZN40_INTERNAL_7c790b62_4_k_cu_12835a47_192564cuda3std3__48in_placeE)
_ZN40_INTERNAL_7c790b62_4_k_cu_12835a47_192564cuda3std3__48in_placeE:
	.zero		1
	.type		_ZN40_INTERNAL_7c790b62_4_k_cu_12835a47_192564cuda3std6ranges3__45__cpo9iter_moveE,@object
	.size		_ZN40_INTERNAL_7c790b62_4_k_cu_12835a47_192564cuda3std6ranges3__45__cpo9iter_moveE,(_ZN40_INTERNAL_7c790b62_4_k_cu_12835a47_192564cuda3std3__45__cpo5beginE - _ZN40_INTERNAL_7c790b62_4_k_cu_12835a47_192564cuda3std6ranges3__45__cpo9iter_moveE)
_ZN40_INTERNAL_7c790b62_4_k_cu_12835a47_192564cuda3std6ranges3__45__cpo9iter_moveE:
	.zero		1
	.type		_ZN40_INTERNAL_7c790b62_4_k_cu_12835a47_192564cuda3std3__45__cpo5beginE,@object
	.size		_ZN40_INTERNAL_7c790b62_4_k_cu_12835a47_192564cuda3std3__45__cpo5beginE,(_ZN40_INTERNAL_7c790b62_4_k_cu_12835a47_192564cuda3std3__442_GLOBAL__N__7c790b62_4_k_cu_12835a47_192566ignoreE - _ZN40_INTERNAL_7c790b62_4_k_cu_12835a47_192564cuda3std3__45__cpo5beginE)
_ZN40_INTERNAL_7c790b62_4_k_cu_12835a47_192564cuda3std3__45__cpo5beginE:
	.zero		1
	.type		_ZN40_INTERNAL_7c790b62_4_k_cu_12835a47_192564cuda3std3__442_GLOBAL__N__7c790b62_4_k_cu_12835a47_192566ignoreE,@object
	.size		_ZN40_INTERNAL_7c790b62_4_k_cu_12835a47_192564cuda3std3__442_GLOBAL__N__7c790b62_4_k_cu_12835a47_192566ignoreE,(_ZN40_INTERNAL_7c790b62_4_k_cu_12835a47_192564cute7productE - _ZN40_INTERNAL_7c790b62_4_k_cu_12835a47_192564cuda3std3__442_GLOBAL__N__7c790b62_4_k_cu_12835a47_192566ignoreE)
_ZN40_INTERNAL_7c790b62_4_k_cu_12835a47_192564cuda3std3__442_GLOBAL__N__7c790b62_4_k_cu_12835a47_192566ignoreE:
	.zero		1
	.type		_ZN40_INTERNAL_7c790b62_4_k_cu_12835a47_192564cute7productE,@object
	.size		_ZN40_INTERNAL_7c790b62_4_k_cu_12835a47_192564cute7productE,(_ZN40_INTERNAL_7c790b62_4_k_cu_12835a47_192564cuda3std3__45__cpo3endE - _ZN40_INTERNAL_7c790b62_4_k_cu_12835a47_192564cute7productE)
_ZN40_INTERNAL_7c790b62_4_k_cu_12835a47_192564cute7productE:
	.zero		1
	.type		_ZN40_INTERNAL_7c790b62_4_k_cu_12835a47_192564cuda3std3__45__cpo3endE,@object
	.size		_ZN40_INTERNAL_7c790b62_4_k_cu_12835a47_192564cuda3std3__45__cpo3endE,(_ZN40_INTERNAL_7c790b62_4_k_cu_12835a47_192564cuda3std3__419piecewise_constructE - _ZN40_INTERNAL_7c790b62_4_k_cu_12835a47_192564cuda3std3__45__cpo3endE)
_ZN40_INTERNAL_7c790b62_4_k_cu_12835a47_192564cuda3std3__45__cpo3endE:
	.zero		1
	.type		_ZN40_INTERNAL_7c790b62_4_k_cu_12835a47_192564cuda3std3__419piecewise_constructE,@object
	.size		_ZN40_INTERNAL_7c790b62_4_k_cu_12835a47_192564cuda3std3__419piecewise_constructE,(_ZN40_INTERNAL_7c790b62_4_k_cu_12835a47_192564cuda3std3__45__cpo4cendE - _ZN40_INTERNAL_7c790b62_4_k_cu_12835a47_192564cuda3std3__419piecewise_constructE)
_ZN40_INTERNAL_7c790b62_4_k_cu_12835a47_192564cuda3std3__419piecewise_constructE:
	.zero		1
	.type		_ZN40_INTERNAL_7c790b62_4_k_cu_12835a47_192564cuda3std3__45__cpo4cendE,@object
	.size		_ZN40_INTERNAL_7c790b62_4_k_cu_12835a47_192564cuda3std3__45__cpo4cendE,(_ZN40_INTERNAL_7c790b62_4_k_cu_12835a47_192564cuda3std6ranges3__45__cpo4swapE - _ZN40_INTERNAL_7c790b62_4_k_cu_12835a47_192564cuda3std3__45__cpo4cendE)
_ZN40_INTERNAL_7c790b62_4_k_cu_12835a47_192564cuda3std3__45__cpo4cendE:
	.zero		1
	.type		_ZN40_INTERNAL_7c790b62_4_k_cu_12835a47_192564cuda3std6ranges3__45__cpo4swapE,@object
	.size		_ZN40_INTERNAL_7c790b62_4_k_cu_12835a47_192564cuda3std6ranges3__45__cpo4swapE,(.L_10 - _ZN40_INTERNAL_7c790b62_4_k_cu_12835a47_192564cuda3std6ranges3__45__cpo4swapE)
_ZN40_INTERNAL_7c790b62_4_k_cu_12835a47_192564cuda3std6ranges3__45__cpo4swapE:
	.zero		1
.L_10:


//--------------------- .nv.constant0._ZN7cutlass13device_kernelINS_4gemm6kernel13GemmUniversalIN4cute5tupleIJiiiiEEENS1_10collective13CollectiveMmaINS1_35MainloopSm100TmaUmmaWarpSpecializedILi4ELi2ELi4ENS5_IJNS4_1CILi2EEENSA_ILi1EEESC_EEEEENS5_IJNSA_ILi64EEENSA_ILi112EEENSA_ILi128EEEEEENS_6half_tENS5_IJlSC_lEEESJ_SK_NS4_8TiledMMAINS4_8MMA_AtomIJNS4_20SM100_MMA_F16BF16_SSISJ_SJ_fLi64ELi112ELNS4_4UMMA5MajorE0ELSP_0ELNSO_7ScaleInE0ELSQ_0EEEEEENS4_6LayoutINS5_IJSC_SC_SC_EEENS5_IJNSA_ILi0EEESV_SV_EEEEENS5_IJNS4_10UnderscoreESY_SY_EEEEENS4_13SM90_TMA_LOADENS4_14ComposedLayoutINS4_7SwizzleILi3ELi4ELi3EEENS4_18smem_ptr_flag_bitsILi16EEENST_INS5_IJNSA_ILi8EEESF_EEENS5_IJSF_SC_EEEEEEEvNS4_8identityENS4_23SM90_TMA_LOAD_MULTICASTES1B_vS1C_EENS_8epilogue10collective18CollectiveEpilogueINS1F_23Sm100TmaWarpSpecializedILi2ELi1ELi56ELb1ELb0EEEJSI_NS5_IJNST_ISF_SC_EENST_ISG_SC_EEEEESJ_SK_SJ_SK_NS1F_6fusion15FusionCallbacksIS1J_NS1N_17LinearCombinationISJ_fSJ_fLNS_15FloatRoundStyleE2EEESI_S1M_JEEENS4_5SM1004TMEM4LOAD26SM100_TMEM_LOAD_16dp256b2xES11_NS12_INS13_ILi1ELi4ELi3EEES16_NST_INS5_IJS17_NSA_ILi16EEEEEENS5_IJS1Y_SC_EEEEEEENS4_17SM75_U32x4_LDSM_NENS4_14SM90_TMA_STOREES22_NS4_17SM90_U32x4_STSM_NENS4_39AutoVectorizingCopyWithAssumedAlignmentILi128EEEEEEvvEEEEvNT_6ParamsE --------------------------
	.section	.nv.constant0._ZN7cutlass13device_kernelINS_4gemm6kernel13GemmUniversalIN4cute5tupleIJiiiiEEENS1_10collective13CollectiveMmaINS1_35MainloopSm100TmaUmmaWarpSpecializedILi4ELi2ELi4ENS5_IJNS4_1CILi2EEENSA_ILi1EEESC_EEEEENS5_IJNSA_ILi64EEENSA_ILi112EEENSA_ILi128EEEEEENS_6half_tENS5_IJlSC_lEEESJ_SK_NS4_8TiledMMAINS4_8MMA_AtomIJNS4_20SM100_MMA_F16BF16_SSISJ_SJ_fLi64ELi112ELNS4_4UMMA5MajorE0ELSP_0ELNSO_7ScaleInE0ELSQ_0EEEEEENS4_6LayoutINS5_IJSC_SC_SC_EEENS5_IJNSA_ILi0EEESV_SV_EEEEENS5_IJNS4_10UnderscoreESY_SY_EEEEENS4_13SM90_TMA_LOADENS4_14ComposedLayoutINS4_7SwizzleILi3ELi4ELi3EEENS4_18smem_ptr_flag_bitsILi16EEENST_INS5_IJNSA_ILi8EEESF_EEENS5_IJSF_SC_EEEEEEEvNS4_8identityENS4_23SM90_TMA_LOAD_MULTICASTES1B_vS1C_EENS_8epilogue10collective18CollectiveEpilogueINS1F_23Sm100TmaWarpSpecializedILi2ELi1ELi56ELb1ELb0EEEJSI_NS5_IJNST_ISF_SC_EENST_ISG_SC_EEEEESJ_SK_SJ_SK_NS1F_6fusion15FusionCallbacksIS1J_NS1N_17LinearCombinationISJ_fSJ_fLNS_15FloatRoundStyleE2EEESI_S1M_JEEENS4_5SM1004TMEM4LOAD26SM100_TMEM_LOAD_16dp256b2xES11_NS12_INS13_ILi1ELi4ELi3EEES16_NST_INS5_IJS17_NSA_ILi16EEEEEENS5_IJS1Y_SC_EEEEEEENS4_17SM75_U32x4_LDSM_NENS4_14SM90_TMA_STOREES22_NS4_17SM90_U32x4_STSM_NENS4_39AutoVectorizingCopyWithAssumedAlignmentILi128EEEEEEvvEEEEvNT_6ParamsE,"a",@progbits
	.sectionflags	@""
	.align	4
.nv.constant0._ZN7cutlass13device_kernelINS_4gemm6kernel13GemmUniversalIN4cute5tupleIJiiiiEEENS1_10collective13CollectiveMmaINS1_35MainloopSm100TmaUmmaWarpSpecializedILi4ELi2ELi4ENS5_IJNS4_1CILi2EEENSA_ILi1EEESC_EEEEENS5_IJNSA_ILi64EEENSA_ILi112EEENSA_ILi128EEEEEENS_6half_tENS5_IJlSC_lEEESJ_SK_NS4_8TiledMMAINS4_8MMA_AtomIJNS4_20SM100_MMA_F16BF16_SSISJ_SJ_fLi64ELi112ELNS4_4UMMA5MajorE0ELSP_0ELNSO_7ScaleInE0ELSQ_0EEEEEENS4_6LayoutINS5_IJSC_SC_SC_EEENS5_IJNSA_ILi0EEESV_SV_EEEEENS5_IJNS4_10UnderscoreESY_SY_EEEEENS4_13SM90_TMA_LOADENS4_14ComposedLayoutINS4_7SwizzleILi3ELi4ELi3EEENS4_18smem_ptr_flag_bitsILi16EEENST_INS5_IJNSA_ILi8EEESF_EEENS5_IJSF_SC_EEEEEEEvNS4_8identityENS4_23SM90_TMA_LOAD_MULTICASTES1B_vS1C_EENS_8epilogue10collective18CollectiveEpilogueINS1F_23Sm100TmaWarpSpecializedILi2ELi1ELi56ELb1ELb0EEEJSI_NS5_IJNST_ISF_SC_EENST_ISG_SC_EEEEESJ_SK_SJ_SK_NS1F_6fusion15FusionCallbacksIS1J_NS1N_17LinearCombinationISJ_fSJ_fLNS_15FloatRoundStyleE2EEESI_S1M_JEEENS4_5SM1004TMEM4LOAD26SM100_TMEM_LOAD_16dp256b2xES11_NS12_INS13_ILi1ELi4ELi3EEES16_NST_INS5_IJS17_NSA_ILi16EEEEEENS5_IJS1Y_SC_EEEEEEENS4_17SM75_U32x4_LDSM_NENS4_14SM90_TMA_STOREES22_NS4_17SM90_U32x4_STSM_NENS4_39AutoVectorizingCopyWithAssumedAlignmentILi128EEEEEEvvEEEEvNT_6ParamsE:
	.zero		2944


//--------------------- SYMBOLS --------------------------

	.type		.nv.reservedSmem.offset0,@object
	.size		.nv.reservedSmem.offset0,0x4
	.type		.nv.reservedSmem.cap,@object
	.size		.nv.reservedSmem.cap,0x4
	.type		__assertfail,@function
